def gluon_tcgen05(
    a_ptr,
    b_ptr,
    c_ptr,
    M,
    N,
    K,
    stride_am,
    stride_bk,
    stride_cm,
    BLOCK_M: gl.constexpr,
    BLOCK_N: gl.constexpr,
    BLOCK_K: gl.constexpr,
    DTYPE: gl.constexpr,
    A_LAYOUT: gl.constexpr,
    B_LAYOUT: gl.constexpr,
    C_LAYOUT: gl.constexpr,
    B_SHAPE: gl.constexpr,
    TMEM_LAYOUT: gl.constexpr,
    TMEM_REG: gl.constexpr,
    TRANS_B: gl.constexpr,
    NUM_BUFFERS: gl.constexpr,
):
    a_desc = tma.make_tensor_descriptor(
        a_ptr, [M, K], [stride_am, 1], [BLOCK_M, BLOCK_K], A_LAYOUT
    )
    b_desc = tma.make_tensor_descriptor(
        b_ptr,
        [N, K] if TRANS_B else [K, N],
        [stride_bk, 1],
        B_SHAPE,
        B_LAYOUT,
    )
    c_desc = tma.make_tensor_descriptor(
        c_ptr, [M, N], [stride_cm, 1], [BLOCK_M, BLOCK_N], C_LAYOUT
    )

    a_bufs = gl.allocate_shared_memory(
        DTYPE, [NUM_BUFFERS, BLOCK_M, BLOCK_K], A_LAYOUT
    )
    b_bufs = gl.allocate_shared_memory(DTYPE, [NUM_BUFFERS] + B_SHAPE, B_LAYOUT)

    pid_m = gl.program_id(0)
    pid_n = gl.program_id(1)
    off_m = pid_m * BLOCK_M
    off_n = pid_n * BLOCK_N

    tma_bars = gl.allocate_shared_memory(
        gl.int64, [NUM_BUFFERS, 1], mbarrier.MBarrierLayout()
    )
    mma_bars = gl.allocate_shared_memory(
        gl.int64, [NUM_BUFFERS, 1], mbarrier.MBarrierLayout()
    )
    for i in gl.static_range(NUM_BUFFERS):
        mbarrier.init(tma_bars.index(i), count=1)
        mbarrier.init(mma_bars.index(i), count=1)

    acc_tmem = allocate_tensor_memory(gl.float32, [BLOCK_M, BLOCK_N], TMEM_LAYOUT)
    idx = 0
    phase = 0
    use_acc = False
    for k in range(0, K, BLOCK_K):
        a = a_bufs.index(idx)
        b = b_bufs.index(idx)
        tma_bar = tma_bars.index(idx)
        mma_bar = mma_bars.index(idx)
        mbarrier.expect(
            tma_bar, a_desc.block_type.nbytes + b_desc.block_type.nbytes
        )
        tma.async_copy_global_to_shared(a_desc, [off_m, k], tma_bar, a)
        tma.async_copy_global_to_shared(
            b_desc, [off_n, k] if TRANS_B else [k, off_n], tma_bar, b
        )
        mbarrier.wait(tma_bar, phase=phase)

        if TRANS_B:
            b = b.permute((1, 0))
        tcgen05_mma(a, b, acc_tmem, use_acc=use_acc)
        tcgen05_commit(mma_bar)
        mbarrier.wait(mma_bar, phase=phase)
        use_acc = True

        idx += 1
        if idx == NUM_BUFFERS:
            idx = 0
            phase ^= 1

    for i in gl.static_range(NUM_BUFFERS):
        mbarrier.invalidate(tma_bars.index(i))
        mbarrier.invalidate(mma_bars.index(i))

    acc = acc_tmem.load(TMEM_REG)
    c_smem = gl.allocate_shared_memory(DTYPE, [BLOCK_M, BLOCK_N], C_LAYOUT)
    c_smem.store(acc.to(DTYPE))
    fence_async_shared()
    tma.async_copy_shared_to_global(c_desc, [off_m, off_n], c_smem)
    tma.store_wait(pendings=0)

# config = {"BLOCK_K": 128, "BLOCK_M": 128, "BLOCK_N": 256, "arch": "sm_100", "dtype": "bf16", "num_buffers": 3, "num_warps": 8, "trans_b": 0}
# arch = sm_100


// ===== COMPILED SASS (sm_100a) =====

	.target	sm_100a

	.elftype	@"ET_EXEC"


//--------------------- .note.nv.tkinfo           --------------------------
	.section	.note.nv.tkinfo,"",@"SHT_NOTE"
	.sectionflags	@"SHF_NOTE_NV_TKINFO"
	.tkinfo
        /*0018*/ 	.word	0x00000081
        /*0030*/ 	.string	""
        /*0030*/ 	.string	"ptxas-blackwell"
        /*0030*/ 	.string	"Cuda compilation tools, release 12.9, V12.9.86"
        /*0030*/ 	.string	"Build cuda_12.9.r12.9/compiler.36037853_0"
        /*0030*/ 	.string	"-v  -suppress-debug-info  -lineinfo  -arch sm_100a "



//--------------------- .note.nv.cuver            --------------------------
	.section	.note.nv.cuver,"",@"SHT_NOTE"
	.sectionflags	@"SHF_NOTE_NV_CUVER"
        /*0018*/ 	.short	0x0001
        /*001a*/ 	.short	0x0064
        /*001c*/ 	.short	0x0001
        /*001e*/ 	.short	0x0000
        /*0020*/ 	.short	0x0001
        /*0022*/ 	.short	0x0000


//--------------------- .nv.info                  --------------------------
	.section	.nv.info,"",@"SHT_CUDA_INFO"
	.align	4


	//----- nvinfo : EIATTR_REGCOUNT
	.align		4
        /*0000*/ 	.byte	0x04, 0x2f
        /*0002*/ 	.short	(.L_4 - .L_3)
	.align		4
.L_3:
        /*0004*/ 	.word	index@(gluon_tcgen05)
        /*0008*/ 	.word	0x00000087


	//----- nvinfo : EIATTR_FRAME_SIZE
	.align		4
.L_4:
        /*000c*/ 	.byte	0x04, 0x11
        /*000e*/ 	.short	(.L_6 - .L_5)
	.align		4
.L_5:
        /*0010*/ 	.word	index@($__internal_2_$__cuda_sm10x_tcgen05_guardrail_trap_unallocated_columns_being_dealloced)
        /*0014*/ 	.word	0x00000000


	//----- nvinfo : EIATTR_FRAME_SIZE
	.align		4
.L_6:
        /*0018*/ 	.byte	0x04, 0x11
        /*001a*/ 	.short	(.L_8 - .L_7)
	.align		4
.L_7:
        /*001c*/ 	.word	index@($__internal_1_$__cuda_sm10x_tcgen05_guardrail_trap_phase_invalid_during_alloc)
        /*0020*/ 	.word	0x00000000


	//----- nvinfo : EIATTR_FRAME_SIZE
	.align		4
.L_8:
        /*0024*/ 	.byte	0x04, 0x11
        /*0026*/ 	.short	(.L_10 - .L_9)
	.align		4
.L_9:
        /*0028*/ 	.word	index@($__internal_0_$__cuda_sm10x_tcgen05_guardrail_trap_col_being_dealloced_not_returned_by_alloc)
        /*002c*/ 	.word	0x00000000


	//----- nvinfo : EIATTR_FRAME_SIZE
	.align		4
.L_10:
        /*0030*/ 	.byte	0x04, 0x11
        /*0032*/ 	.short	(.L_12 - .L_11)
	.align		4
.L_11:
        /*0034*/ 	.word	index@(gluon_tcgen05)
        /*0038*/ 	.word	0x00000000


	//----- nvinfo : EIATTR_MIN_STACK_SIZE
	.align		4
.L_12:
        /*003c*/ 	.byte	0x04, 0x12
        /*003e*/ 	.short	(.L_14 - .L_13)
	.align		4
.L_13:
        /*0040*/ 	.word	index@(gluon_tcgen05)
        /*0044*/ 	.word	0x00000000
.L_14:


//--------------------- .nv.info.gluon_tcgen05    --------------------------
	.section	.nv.info.gluon_tcgen05,"",@"SHT_CUDA_INFO"
	.sectionflags	@""
	.align	4


	//----- nvinfo : EIATTR_CUDA_API_VERSION
	.align		4
        /*0000*/ 	.byte	0x04, 0x37
        /*0002*/ 	.short	(.L_16 - .L_15)
.L_15:
        /*0004*/ 	.word	0x00000081


	//----- nvinfo : EIATTR_KPARAM_INFO
	.align		4
.L_16:
        /*0008*/ 	.byte	0x04, 0x17
        /*000a*/ 	.short	(.L_18 - .L_17)
.L_17:
        /*000c*/ 	.word	0x00000000
        /*0010*/ 	.short	0x000a
        /*0012*/ 	.short	0x0048
        /*0014*/ 	.byte	0x00, 0xf4, 0x21, 0x00


	//----- nvinfo : EIATTR_KPARAM_INFO
	.align		4
.L_18:
        /*0018*/ 	.byte	0x04, 0x17
        /*001a*/ 	.short	(.L_20 - .L_19)
.L_19:
        /*001c*/ 	.word	0x00000000
        /*0020*/ 	.short	0x0009
        /*0022*/ 	.short	0x0040
        /*0024*/ 	.byte	0x00, 0xf4, 0x21, 0x00


	//----- nvinfo : EIATTR_KPARAM_INFO
	.align		4
.L_20:
        /*0028*/ 	.byte	0x04, 0x17
        /*002a*/ 	.short	(.L_22 - .L_21)
.L_21:
        /*002c*/ 	.word	0x00000000
        /*0030*/ 	.short	0x0008
        /*0032*/ 	.short	0x0038
        /*0034*/ 	.byte	0x00, 0xf0, 0x21, 0x00


	//----- nvinfo : EIATTR_KPARAM_INFO
	.align		4
.L_22:
        /*0038*/ 	.byte	0x04, 0x17
        /*003a*/ 	.short	(.L_24 - .L_23)
.L_23:
        /*003c*/ 	.word	0x00000000
        /*0040*/ 	.short	0x0007
        /*0042*/ 	.short	0x0030
        /*0044*/ 	.byte	0x00, 0xf0, 0x21, 0x00


	//----- nvinfo : EIATTR_KPARAM_INFO
	.align		4
.L_24:
        /*0048*/ 	.byte	0x04, 0x17
        /*004a*/ 	.short	(.L_26 - .L_25)
.L_25:
        /*004c*/ 	.word	0x00000000
        /*0050*/ 	.short	0x0006
        /*0052*/ 	.short	0x0028
        /*0054*/ 	.byte	0x00, 0xf0, 0x21, 0x00


	//----- nvinfo : EIATTR_KPARAM_INFO
	.align		4
.L_26:
        /*0058*/ 	.byte	0x04, 0x17
        /*005a*/ 	.short	(.L_28 - .L_27)
.L_27:
        /*005c*/ 	.word	0x00000000
        /*0060*/ 	.short	0x0005
        /*0062*/ 	.short	0x0020
        /*0064*/ 	.byte	0x00, 0xf0, 0x11, 0x00


	//----- nvinfo : EIATTR_KPARAM_INFO
	.align		4
.L_28:
        /*0068*/ 	.byte	0x04, 0x17
        /*006a*/ 	.short	(.L_30 - .L_29)
.L_29:
        /*006c*/ 	.word	0x00000000
        /*0070*/ 	.short	0x0004
        /*0072*/ 	.short	0x001c
        /*0074*/ 	.byte	0x00, 0xf0, 0x11, 0x00


	//----- nvinfo : EIATTR_KPARAM_INFO
	.align		4
.L_30:
        /*0078*/ 	.byte	0x04, 0x17
        /*007a*/ 	.short	(.L_32 - .L_31)
.L_31:
        /*007c*/ 	.word	0x00000000
        /*0080*/ 	.short	0x0003
        /*0082*/ 	.short	0x0018
        /*0084*/ 	.byte	0x00, 0xf0, 0x11, 0x00


	//----- nvinfo : EIATTR_KPARAM_INFO
	.align		4
.L_32:
        /*0088*/ 	.byte	0x04, 0x17
        /*008a*/ 	.short	(.L_34 - .L_33)
.L_33:
        /*008c*/ 	.word	0x00000000
        /*0090*/ 	.short	0x0002
        /*0092*/ 	.short	0x0010
        /*0094*/ 	.byte	0x00, 0xf4, 0x21, 0x00


	//----- nvinfo : EIATTR_KPARAM_INFO
	.align		4
.L_34:
        /*0098*/ 	.byte	0x04, 0x17
        /*009a*/ 	.short	(.L_36 - .L_35)
.L_35:
        /*009c*/ 	.word	0x00000000
        /*00a0*/ 	.short	0x0001
        /*00a2*/ 	.short	0x0008
        /*00a4*/ 	.byte	0x00, 0xf4, 0x21, 0x00


	//----- nvinfo : EIATTR_KPARAM_INFO
	.align		4
.L_36:
        /*00a8*/ 	.byte	0x04, 0x17
        /*00aa*/ 	.short	(.L_38 - .L_37)
.L_37:
        /*00ac*/ 	.word	0x00000000
        /*00b0*/ 	.short	0x0000
        /*00b2*/ 	.short	0x0000
        /*00b4*/ 	.byte	0x00, 0xf4, 0x21, 0x00


	//----- nvinfo : EIATTR_AT_ENTRY_FRAGMENTS
	.align		4
.L_38:
        /*00b8*/ 	.byte	0x04, 0x4f
        /*00ba*/ 	.short	(.L_40 - .L_39)


	//   ....[0]....
.L_39:
        /*00bc*/ 	.word	0x00000004


	//----- nvinfo : EIATTR_RESERVED_SMEM_USED
	.align		4
.L_40:
        /*00c0*/ 	.byte	0x01, 0x41
	.zero		2


	//----- nvinfo : EIATTR_SPARSE_MMA_MASK
	.align		4
        /*00c4*/ 	.byte	0x03, 0x50
        /*00c6*/ 	.short	0x0000


	//----- nvinfo : EIATTR_TCGEN05_1CTA_USED
	.align		4
        /*00c8*/ 	.byte	0x01, 0x51
	.zero		2


	//----- nvinfo : EIATTR_MAXREG_COUNT
	.align		4
        /*00cc*/ 	.byte	0x03, 0x1b
        /*00ce*/ 	.short	0x00ff


	//----- nvinfo : EIATTR_NUM_BARRIERS
	.align		4
        /*00d0*/ 	.byte	0x02, 0x4c
        /*00d2*/ 	.byte	0x01
	.zero		1


	//----- nvinfo : EIATTR_INT_WARP_WIDE_INSTR_OFFSETS
	.align		4
        /*00d4*/ 	.byte	0x04, 0x31
        /*00d6*/ 	.short	(.L_42 - .L_41)


	//   ....[0]....
.L_41:
        /*00d8*/ 	.word	0x00001720


	//   ....[1]....
        /*00dc*/ 	.word	0x00001740


	//   ....[2]....
        /*00e0*/ 	.word	0x000017c0


	//   ....[3]....
        /*00e4*/ 	.word	0x00001ad0


	//   ....[4]....
        /*00e8*/ 	.word	0x00001b20


	//   ....[5]....
        /*00ec*/ 	.word	0x00001b40


	//   ....[6]....
        /*00f0*/ 	.word	0x00001b50


	//   ....[7]....
        /*00f4*/ 	.word	0x00001f90


	//   ....[8]....
        /*00f8*/ 	.word	0x00001fa0


	//   ....[9]....
        /*00fc*/ 	.word	0x00002120


	//   ....[10]....
        /*0100*/ 	.word	0x00002170


	//   ....[11]....
        /*0104*/ 	.word	0x000021c0


	//   ....[12]....
        /*0108*/ 	.word	0x000021e0


	//   ....[13]....
        /*010c*/ 	.word	0x000026b0


	//   ....[14]....
        /*0110*/ 	.word	0x000026c0


	//   ....[15]....
        /*0114*/ 	.word	0x000029f0


	//   ....[16]....
        /*0118*/ 	.word	0x00002a00


	//   ....[17]....
        /*011c*/ 	.word	0x00003170


	//   ....[18]....
        /*0120*/ 	.word	0x000031c0


	//----- nvinfo : EIATTR_COOP_GROUP_MASK_REGIDS
	.align		4
.L_42:
        /*0124*/ 	.byte	0x04, 0x29
        /*0126*/ 	.short	(.L_44 - .L_43)


	//   ....[0]....
.L_43:
        /*0128*/ 	.word	0xffffffff


	//   ....[1]....
        /*012c*/ 	.word	0xffffffff


	//   ....[2]....
        /*0130*/ 	.word	0xffffffff


	//   ....[3]....
        /*0134*/ 	.word	0xffffffff


	//   ....[4]....
        /*0138*/ 	.word	0xffffffff


	//   ....[5]....
        /*013c*/ 	.word	0xffffffff


	//   ....[6]....
        /*0140*/ 	.word	0xffffffff


	//   ....[7]....
        /*0144*/ 	.word	0xffffffff


	//   ....[8]....
        /*0148*/ 	.word	0xffffffff


	//   ....[9]....
        /*014c*/ 	.word	0xffffffff


	//----- nvinfo : EIATTR_COOP_GROUP_INSTR_OFFSETS
	.align		4
.L_44:
        /*0150*/ 	.byte	0x04, 0x28
        /*0152*/ 	.short	(.L_46 - .L_45)


	//   ....[0]....
.L_45:
        /*0154*/ 	.word	0x00000050


	//   ....[1]....
        /*0158*/ 	.word	0x00000310


	//   ....[2]....
        /*015c*/ 	.word	0x00000500


	//   ....[3]....
        /*0160*/ 	.word	0x000009c0


	//   ....[4]....
        /*0164*/ 	.word	0x00000b00


	//   ....[5]....
        /*0168*/ 	.word	0x00000fb0


	//   ....[6]....
        /*016c*/ 	.word	0x000010f0


	//   ....[7]....
        /*0170*/ 	.word	0x000015e0


	//   ....[8]....
        /*0174*/ 	.word	0x00003000


	//   ....[9]....
        /*0178*/ 	.word	0x00003270


	//----- nvinfo : EIATTR_VRC_CTA_INIT_COUNT
	.align		4
.L_46:
        /*017c*/ 	.byte	0x02, 0x4a
        /*017e*/ 	.byte	0x80
	.zero		1


	//----- nvinfo : EIATTR_MBARRIER_INSTR_OFFSETS
	.align		4
        /*0180*/ 	.byte	0x04, 0x39
        /*0182*/ 	.short	(.L_48 - .L_47)


	//   ....[0]....
.L_47:
        /*0184*/ 	.word	0x000017e0
        /*0188*/ 	.word	0x000000ff
        /*018c*/ 	.word	0x00048000
        /*0190*/ 	.short	0x0100
        /*0192*/ 	.byte	0x0b
	.zero		1


	//   ....[1]....
        /*0194*/ 	.word	0x000017f0
        /*0198*/ 	.word	0x000000ff
        /*019c*/ 	.word	0x00048020
        /*01a0*/ 	.short	0x0100
        /*01a2*/ 	.byte	0x0b
	.zero		1


	//   ....[2]....
        /*01a4*/ 	.word	0x000018a0
        /*01a8*/ 	.word	0x000000ff
        /*01ac*/ 	.word	0x00048008
        /*01b0*/ 	.short	0x0100
        /*01b2*/ 	.byte	0x0b
	.zero		1


	//   ....[3]....
        /*01b4*/ 	.word	0x000018b0
        /*01b8*/ 	.word	0x000000ff
        /*01bc*/ 	.word	0x00048028
        /*01c0*/ 	.short	0x0100
        /*01c2*/ 	.byte	0x0b
	.zero		1


	//   ....[4]....
        /*01c4*/ 	.word	0x000019c0
        /*01c8*/ 	.word	0x000000ff
        /*01cc*/ 	.word	0x00048010
        /*01d0*/ 	.short	0x0100
        /*01d2*/ 	.byte	0x0b
	.zero		1


	//   ....[5]....
        /*01d4*/ 	.word	0x000019d0
        /*01d8*/ 	.word	0x000000ff
        /*01dc*/ 	.word	0x00048030
        /*01e0*/ 	.short	0x0100
        /*01e2*/ 	.byte	0x0b
	.zero		1


	//   ....[6]....
        /*01e4*/ 	.word	0x00001bf0
        /*01e8*/ 	.word	0x000000ff
        /*01ec*/ 	.word	0x00048000
        /*01f0*/ 	.short	0x010a
        /*01f2*/ 	.byte	0x0b
	.zero		1


	//   ....[7]....
        /*01f4*/ 	.word	0x00001ff0
        /*01f8*/ 	.word	0x000000ff
        /*01fc*/ 	.word	0x00048020
        /*0200*/ 	.short	0x010a
        /*0202*/ 	.byte	0x0b
	.zero		1


	//   ....[8]....
        /*0204*/ 	.word	0x00002260
        /*0208*/ 	.word	0x000000ff
        /*020c*/ 	.word	0x00048000
        /*0210*/ 	.short	0x010a
        /*0212*/ 	.byte	0x25
	.zero		1


	//   ....[9]....
        /*0214*/ 	.word	0x00002700
        /*0218*/ 	.word	0x000000ff
        /*021c*/ 	.word	0x00048020
        /*0220*/ 	.short	0x010a
        /*0222*/ 	.byte	0x25
	.zero		1


	//   ....[10]....
        /*0224*/ 	.word	0x000027d0
        /*0228*/ 	.word	0x000000ff
        /*022c*/ 	.word	0x00048000
        /*0230*/ 	.short	0x0108
        /*0232*/ 	.byte	0x0b
	.zero		1


	//   ....[11]....
        /*0234*/ 	.word	0x000027e0
        /*0238*/ 	.word	0x000000ff
        /*023c*/ 	.word	0x00048020
        /*0240*/ 	.short	0x0108
        /*0242*/ 	.byte	0x0b
	.zero		1


	//   ....[12]....
        /*0244*/ 	.word	0x00002830
        /*0248*/ 	.word	0x000000ff
        /*024c*/ 	.word	0x00048008
        /*0250*/ 	.short	0x0108
        /*0252*/ 	.byte	0x0b
	.zero		1


	//   ....[13]....
        /*0254*/ 	.word	0x00002840
        /*0258*/ 	.word	0x000000ff
        /*025c*/ 	.word	0x00048028
        /*0260*/ 	.short	0x0108
        /*0262*/ 	.byte	0x0b
	.zero		1


	//   ....[14]....
        /*0264*/ 	.word	0x00002890
        /*0268*/ 	.word	0x000000ff
        /*026c*/ 	.word	0x00048010
        /*0270*/ 	.short	0x0108
        /*0272*/ 	.byte	0x0b
	.zero		1


	//   ....[15]....
        /*0274*/ 	.word	0x000028a0
        /*0278*/ 	.word	0x000000ff
        /*027c*/ 	.word	0x00048030
        /*0280*/ 	.short	0x0108
        /*0282*/ 	.byte	0x0b
	.zero		1


	//   ....[16]....
        /*0284*/ 	.word	0x00003290
        /*0288*/ 	.word	0x000000ff
        /*028c*/ 	.word	0x00048000
        /*0290*/ 	.short	0x010a
        /*0292*/ 	.byte	0x0b
	.zero		1


	//   ....[17]....
        /*0294*/ 	.word	0x000032c0
        /*0298*/ 	.word	0x000000ff
        /*029c*/ 	.word	0x00048020
        /*02a0*/ 	.short	0x010a
        /*02a2*/ 	.byte	0x0b
	.zero		1


	//   ....[18]....
        /*02a4*/ 	.word	0x000032f0
        /*02a8*/ 	.word	0x000000ff
        /*02ac*/ 	.word	0x00048000
        /*02b0*/ 	.short	0x010a
        /*02b2*/ 	.byte	0x25
	.zero		1


	//   ....[19]....
        /*02b4*/ 	.word	0x00003320
        /*02b8*/ 	.word	0x000000ff
        /*02bc*/ 	.word	0x00048020
        /*02c0*/ 	.short	0x010a
        /*02c2*/ 	.byte	0x25
	.zero		1


	//----- nvinfo : EIATTR_NUM_MBARRIERS
	.align		4
.L_48:
        /*02c4*/ 	.byte	0x03, 0x38
        /*02c6*/ 	.short	0x0006


	//----- nvinfo : EIATTR_EXIT_INSTR_OFFSETS
	.align		4
        /*02c8*/ 	.byte	0x04, 0x1c
        /*02ca*/ 	.short	(.L_50 - .L_49)


	//   ....[0]....
.L_49:
        /*02cc*/ 	.word	0x00003280


	//----- nvinfo : EIATTR_REQNTID
	.align		4
.L_50:
        /*02d0*/ 	.byte	0x04, 0x10
        /*02d2*/ 	.short	(.L_52 - .L_51)
.L_51:
        /*02d4*/ 	.word	0x00000100
        /*02d8*/ 	.word	0x00000001
        /*02dc*/ 	.word	0x00000001


	//----- nvinfo : EIATTR_CRS_STACK_SIZE
	.align		4
.L_52:
        /*02e0*/ 	.byte	0x04, 0x1e
        /*02e2*/ 	.short	(.L_54 - .L_53)
.L_53:
        /*02e4*/ 	.word	0x00000000


	//----- nvinfo : EIATTR_CBANK_PARAM_SIZE
	.align		4
.L_54:
        /*02e8*/ 	.byte	0x03, 0x19
        /*02ea*/ 	.short	0x0050


	//----- nvinfo : EIATTR_PARAM_CBANK
	.align		4
        /*02ec*/ 	.byte	0x04, 0x0a
        /*02ee*/ 	.short	(.L_56 - .L_55)
	.align		4
.L_55:
        /*02f0*/ 	.word	index@(.nv.constant0.gluon_tcgen05)
        /*02f4*/ 	.short	0x0380
        /*02f6*/ 	.short	0x0050


	//----- nvinfo : EIATTR_SW_WAR
	.align		4
.L_56:
        /*02f8*/ 	.byte	0x04, 0x36
        /*02fa*/ 	.short	(.L_58 - .L_57)
.L_57:
        /*02fc*/ 	.word	0x00000008
.L_58:


//--------------------- .nv.compat                --------------------------
	.section	.nv.compat,"",@"SHT_CUDA_COMPAT_INFO"
	.align	4
        /*0000*/ 	.byte	0x02, 0x02, 0x02, 0x00, 0x02, 0x05, 0x05, 0x00, 0x02, 0x03, 0x03, 0x00, 0x02, 0x06, 0x01, 0x00


//--------------------- .nv.callgraph             --------------------------
	.section	.nv.callgraph,"",@"SHT_CUDA_CALLGRAPH"
	.align	4
	.sectionentsize	8
	.align		4
        /*0000*/ 	.word	0x00000000
	.align		4
        /*0004*/ 	.word	0xffffffff
	.align		4
        /*0008*/ 	.word	0x00000000
	.align		4
        /*000c*/ 	.word	0xfffffffe
	.align		4
        /*0010*/ 	.word	0x00000000
	.align		4
        /*0014*/ 	.word	0xfffffffd
	.align		4
        /*0018*/ 	.word	0x00000000
	.align		4
        /*001c*/ 	.word	0xfffffffc


//--------------------- .text.gluon_tcgen05       --------------------------
	.section	.text.gluon_tcgen05,"ax",@progbits
	.align	128
        .global         gluon_tcgen05
        .type           gluon_tcgen05,@function
        .size           gluon_tcgen05,(.L_x_81 - gluon_tcgen05)
        .other          gluon_tcgen05,@"STO_CUDA_ENTRY STV_DEFAULT"
gluon_tcgen05:
.text.gluon_tcgen05:
[----:B------:R-:W1:Y:S01]  /*0000*/  LDC R1, c[0x0][0x37c] ;  /* 0x0000df00ff017b82 */ /* 0x000e620000000800 */
[----:B------:R-:W2:Y:S02]  /*0010*/  S2R R0, SR_TID.X ;  /* 0x0000000000007919 */ /* 0x000ea40000002100 */
[----:B--2---:R-:W-:-:S13]  /*0020*/  ISETP.GE.U32.AND P2, PT, R0, 0x20, PT ;  /* 0x000000200000780c */ /* 0x004fda0003f46070 */
[----:B------:R-:W-:Y:S05]  /*0030*/  @P2 BRA `(.L_x_0) ;  /* 0x0000000000b82947 */ /* 0x000fea0003800000 */
[----:B------:R-:W2:Y:S01]  /*0040*/  S2UR UR6, SR_CgaCtaId ;  /* 0x00000000000679c3 */ /* 0x000ea20000008800 */
[----:B------:R-:W-:Y:S01]  /*0050*/  NOP ;  /* 0x0000000000007918 */ /* 0x000fe20000000000 */
[----:B------:R-:W-:Y:S02]  /*0060*/  UMOV UR4, 0x40 ;  /* 0x0000004000047882 */ /* 0x000fe40000000000 */
[----:B--2---:R-:W-:-:S09]  /*0070*/  ULEA UR4, UR6, UR4, 0x18 ;  /* 0x0000000406047291 */ /* 0x004fd2000f8ec0ff */
[----:B------:R-:W2:Y:S01]  /*0080*/  LDS.U8 R2, [UR4] ;  /* 0x00000004ff027984 */ /* 0x000ea20008000000 */
[----:B------:R-:W-:Y:S02]  /*0090*/  UMOV UR4, 0x400 ;  /* 0x0000040000047882 */ /* 0x000fe40000000000 */
[----:B------:R-:W-:Y:S01]  /*00a0*/  ULEA UR4, UR6, UR4, 0x18 ;  /* 0x0000000406047291 */ /* 0x000fe2000f8ec0ff */
[----:B--2---:R-:W-:-:S13]  /*00b0*/  ISETP.NE.AND P0, PT, R2, RZ, PT ;  /* 0x000000ff0200720c */ /* 0x004fda0003f05270 */
[----:B------:R-:W-:Y:S05]  /*00c0*/  @P0 BRA `(.L_x_1) ;  /* 0x00000000007c0947 */ /* 0x000fea0003800000 */
[----:B------:R-:W-:-:S13]  /*00d0*/  ELECT P0, URZ, PT ;  /* 0x0000000000ff782f */ /* 0x000fda0003800000 */
[----:B------:R-:W-:Y:S05]  /*00e0*/  @!P0 BRA `(.L_x_2) ;  /* 0x0000000000848947 */ /* 0x000fea0003800000 */
[----:B------:R-:W-:Y:S01]  /*00f0*/  UMOV UR5, 0x8 ;  /* 0x0000000800057882 */ /* 0x000fe20000000000 */
[----:B------:R-:W-:Y:S02]  /*0100*/  IMAD.MOV.U32 R5, RZ, RZ, 0x1 ;  /* 0x00000001ff057424 */ /* 0x000fe400078e00ff */
[----:B------:R-:W-:Y:S02]  /*0110*/  IMAD.MOV.U32 R3, RZ, RZ, 0xff ;  /* 0x000000ffff037424 */ /* 0x000fe400078e00ff */
[----:B------:R-:W-:Y:S04]  /*0120*/  DEPBAR.LE SB2, 0x36 ;  /* 0x0000ad800000791a */ /* 0x000fe80000000000 */
[----:B------:R-:W2:Y:S02]  /*0130*/  UTCATOMSWS.FIND_AND_SET.ALIGN UP0, UR5, UR5 ;  /* 0x00000005000575e3 */ /* 0x000ea40008000800 */
[----:B--2---:R-:W-:-:S04]  /*0140*/  PLOP3.LUT P0, PT, PT, PT, UP0, 0x80, 0x8 ;  /* 0x000000000008781c */ /* 0x004fc80003f0f008 */
[----:B------:R-:W-:-:S04]  /*0150*/  SEL R2, RZ, 0xffffffff, !P0 ;  /* 0xffffffffff027807 */ /* 0x000fc80004000000 */
[----:B------:R-:W-:Y:S01]  /*0160*/  ISETP.NE.AND P0, PT, R2, RZ, PT ;  /* 0x000000ff0200720c */ /* 0x000fe20003f05270 */
[----:B------:R-:W-:-:S12]  /*0170*/  IMAD.U32 R2, RZ, RZ, UR5 ;  /* 0x00000005ff027e24 */ /* 0x000fd8000f8e00ff */
[----:B------:R-:W-:Y:S05]  /*0180*/  @P0 BRA `(.L_x_3) ;  /* 0x0000000000240947 */ /* 0x000fea0003800000 */
.L_x_4:
[----:B------:R-:W-:Y:S05]  /*0190*/  NANOSLEEP 0x64 ;  /* 0x000000640000795d */ /* 0x000fea0003800000 */
[----:B------:R-:W-:-:S05]  /*01a0*/  UMOV UR5, 0x8 ;  /* 0x0000000800057882 */ /* 0x000fca0000000000 */
[----:B------:R-:W-:Y:S04]  /*01b0*/  DEPBAR.LE SB2, 0x36 ;  /* 0x0000ad800000791a */ /* 0x000fe80000000000 */
[----:B------:R-:W2:Y:S02]  /*01c0*/  UTCATOMSWS.FIND_AND_SET.ALIGN UP0, UR5, UR5 ;  /* 0x00000005000575e3 */ /* 0x000ea40008000800 */
[----:B--2---:R-:W-:-:S04]  /*01d0*/  PLOP3.LUT P0, PT, PT, PT, UP0, 0x80, 0x8 ;  /* 0x000000000008781c */ /* 0x004fc80003f0f008 */
[----:B------:R-:W-:-:S04]  /*01e0*/  SEL R2, RZ, 0xffffffff, !P0 ;  /* 0xffffffffff027807 */ /* 0x000fc80004000000 */
[----:B------:R-:W-:Y:S01]  /*01f0*/  ISETP.NE.AND P0, PT, R2, RZ, PT ;  /* 0x000000ff0200720c */ /* 0x000fe20003f05270 */
[----:B------:R-:W-:-:S12]  /*0200*/  IMAD.U32 R2, RZ, RZ, UR5 ;  /* 0x00000005ff027e24 */ /* 0x000fd8000f8e00ff */
[----:B------:R-:W-:Y:S05]  /*0210*/  @!P0 BRA `(.L_x_4) ;  /* 0xfffffffc00dc8947 */ /* 0x000fea000383ffff */
.L_x_3:
[C---:B------:R-:W-:Y:S01]  /*0220*/  VIADD R4, R2.reuse, 0x10 ;  /* 0x0000001002047836 */ /* 0x040fe20000000000 */
[----:B------:R-:W-:Y:S01]  /*0230*/  UMOV UR5, 0x50 ;  /* 0x0000005000057882 */ /* 0x000fe20000000000 */
[----:B------:R-:W-:Y:S01]  /*0240*/  SHF.L.U32 R3, R3, R2, RZ ;  /* 0x0000000203037219 */ /* 0x000fe200000006ff */
[----:B------:R-:W-:Y:S01]  /*0250*/  ULEA UR5, UR6, UR5, 0x18 ;  /* 0x0000000506057291 */ /* 0x000fe2000f8ec0ff */
[----:B------:R-:W-:Y:S01]  /*0260*/  IMAD.SHL.U32 R2, R2, 0x20, RZ ;  /* 0x0000002002027824 */ /* 0x000fe200078e00ff */
[----:B------:R-:W-:-:S04]  /*0270*/  SHF.L.U32 R4, R5, R4, RZ ;  /* 0x0000000405047219 */ /* 0x000fc800000006ff */
[----:B------:R-:W-:-:S05]  /*0280*/  LOP3.LUT R3, R4, R3, RZ, 0xfc, !PT ;  /* 0x0000000304037212 */ /* 0x000fca00078efcff */
[----:B------:R2:W-:Y:S04]  /*0290*/  ATOMS.OR RZ, [UR5], R3 ;  /* 0x00000003ffff798c */ /* 0x0005e8000b000005 */
[----:B------:R2:W-:Y:S01]  /*02a0*/  STS [UR4], R2 ;  /* 0x00000002ff007988 */ /* 0x0005e20008000804 */
[----:B------:R-:W-:Y:S05]  /*02b0*/  BRA `(.L_x_2) ;  /* 0x0000000000107947 */ /* 0x000fea0003800000 */
.L_x_1:
[----:B------:R-:W-:Y:S01]  /*02c0*/  IMAD.MOV.U32 R3, RZ, RZ, -0x1 ;  /* 0xffffffffff037424 */ /* 0x000fe200078e00ff */
[----:B------:R-:W-:-:S04]  /*02d0*/  MOV R2, 0x300 ;  /* 0x0000030000027802 */ /* 0x000fc80000000f00 */
[----:B------:R2:W-:Y:S03]  /*02e0*/  STS [UR4], R3 ;  /* 0x00000003ff007988 */ /* 0x0005e60008000804 */
[----:B-12---:R-:W-:Y:S05]  /*02f0*/  CALL.REL.NOINC `($__internal_1_$__cuda_sm10x_tcgen05_guardrail_trap_phase_invalid_during_alloc) ;  /* 0x0000003000207944 */ /* 0x006fea0003c00000 */
.L_x_2:
[----:B------:R-:W-:Y:S05]  /*0300*/  WARPSYNC.ALL ;  /* 0x0000000000007948 */ /* 0x000fea0003800000 */
[----:B------:R-:W-:Y:S01]  /*0310*/  NOP ;  /* 0x0000000000007918 */ /* 0x000fe20000000000 */
.L_x_0:
[----:B------:R-:W3:Y:S08]  /*0320*/  S2UR UR4, SR_CgaCtaId ;  /* 0x00000000000479c3 */ /* 0x000ef00000008800 */
[----:B------:R-:W-:Y:S01]  /*0330*/  BAR.SYNC.DEFER_BLOCKING 0x0 ;  /* 0x0000000000007b1d */ /* 0x000fe20000010000 */
[----:B------:R-:W-:-:S05]  /*0340*/  LOP3.LUT R132, R0, 0xff, RZ, 0xc0, !PT ;  /* 0x000000ff00847812 */ /* 0x000fca00078ec0ff */
[----:B------:R-:W-:Y:S02]  /*0350*/  UMOV UR11, 0x400 ;  /* 0x00000400000b7882 */ /* 0x000fe40000000000 */
[----:B------:R-:W4:Y:S08]  /*0360*/  LDC R4, c[0x0][0x398] ;  /* 0x0000e600ff047b82 */ /* 0x000f300000000800 */
[----:B------:R-:W5:Y:S01]  /*0370*/  LDC R12, c[0x0][0x3a0] ;  /* 0x0000e800ff0c7b82 */ /* 0x000f620000000800 */
[----:B---3--:R-:W-:-:S07]  /*0380*/  ULEA UR11, UR4, UR11, 0x18 ;  /* 0x0000000b040b7291 */ /* 0x008fce000f8ec0ff */
[----:B------:R-:W3:Y:S02]  /*0390*/  S2UR UR14, SR_CTAID.Y ;  /* 0x00000000000e79c3 */ /* 0x000ee40000002600 */
[----:B--2---:R-:W2:Y:S06]  /*03a0*/  LDS R3, [UR11] ;  /* 0x0000000bff037984 */ /* 0x004eac0008000800 */
[----:B------:R-:W-:Y:S06]  /*03b0*/  BAR.SYNC.DEFER_BLOCKING 0x0 ;  /* 0x0000000000007b1d */ /* 0x000fec0000010000 */
[----:B------:R-:W-:Y:S05]  /*03c0*/  @P2 BRA `(.L_x_5) ;  /* 0x0000000000182947 */ /* 0x000fea0003800000 */
[----:B------:R-:W-:Y:S01]  /*03d0*/  ELECT P0, URZ, PT ;  /* 0x0000000000ff782f */ /* 0x000fe20003800000 */
[----:B------:R-:W-:Y:S01]  /*03e0*/  IMAD.MOV.U32 R2, RZ, RZ, 0x1 ;  /* 0x00000001ff027424 */ /* 0x000fe200078e00ff */
[----:B------:R-:W-:Y:S01]  /*03f0*/  UMOV UR5, 0x40 ;  /* 0x0000004000057882 */ /* 0x000fe20000000000 */
[----:B------:R-:W-:Y:S01]  /*0400*/  UVIRTCOUNT.DEALLOC.SMPOOL 0x80 ;  /* 0x000000800000784c */ /* 0x000fe20000000000 */
[----:B------:R-:W-:-:S09]  /*0410*/  ULEA UR5, UR4, UR5, 0x18 ;  /* 0x0000000504057291 */ /* 0x000fd2000f8ec0ff */
[----:B------:R5:W-:Y:S03]  /*0420*/  @P0 STS.U8 [UR5], R2 ;  /* 0x00000002ff000988 */ /* 0x000be60008000005 */
.L_x_5:
[----:B------:R-:W5:Y:S01]  /*0430*/  S2UR UR4, SR_CTAID.Z ;  /* 0x00000000000479c3 */ /* 0x000f620000002700 */
[----:B------:R-:W4:Y:S01]  /*0440*/  LDCU UR5, c[0x0][0x370] ;  /* 0x00006e00ff0577ac */ /* 0x000f220008000800 */
[----:B------:R-:W-:Y:S01]  /*0450*/  ISETP.GE.U32.AND P0, PT, R132, 0x20, PT ;  /* 0x000000208400780c */ /* 0x000fe20003f06070 */
[----:B----4-:R-:W-:Y:S01]  /*0460*/  VIADD R4, R4, 0xffffffff ;  /* 0xffffffff04047836 */ /* 0x010fe20000000000 */
[C---:B------:R-:W-:Y:S01]  /*0470*/  ISETP.NE.U32.AND P3, PT, R132.reuse, RZ, PT ;  /* 0x000000ff8400720c */ /* 0x040fe20003f65070 */
[----:B------:R-:W5:Y:S01]  /*0480*/  LDCU UR6, c[0x0][0x374] ;  /* 0x00006e80ff0677ac */ /* 0x000f620008000800 */
[----:B------:R-:W-:Y:S01]  /*0490*/  LEA R10, R132, UR11, 0x2 ;  /* 0x0000000b840a7c11 */ /* 0x000fe2000f8e10ff */
[----:B-----5:R-:W-:Y:S01]  /*04a0*/  VIADD R11, R12, 0xffffffff ;  /* 0xffffffff0c0b7836 */ /* 0x020fe20000000000 */
[----:B------:R-:W4:Y:S01]  /*04b0*/  S2UR UR16, SR_CTAID.X ;  /* 0x00000000001079c3 */ /* 0x000f220000002500 */
[----:B------:R-:W5:Y:S01]  /*04c0*/  LDCU.64 UR12, c[0x0][0x3c0] ;  /* 0x00007800ff0c77ac */ /* 0x000f620008000a00 */
[----:B--2---:R-:W-:Y:S01]  /*04d0*/  R2UR UR10, R3 ;  /* 0x00000000030a72ca */ /* 0x004fe200000e0000 */
[----:B------:R-:W-:Y:S04]  /*04e0*/  BSSY.RECONVERGENT B0, `(.L_x_6) ;  /* 0x0000011000007945 */ /* 0x000fe80003800200 */
[----:B------:R2:W-:Y:S01]  /*04f0*/  @!P0 STS [R10], RZ ;  /* 0x000000ff0a008388 */ /* 0x0005e20000000800 */
[----:B------:R-:W-:-:S03]  /*0500*/  NOP ;  /* 0x0000000000007918 */ /* 0x000fc60000000000 */
[----:B------:R2:W-:Y:S01]  /*0510*/  @!P3 STS [UR11+0x24], R4 ;  /* 0x00002404ff00b988 */ /* 0x0005e2000800080b */
[----:B---3--:R-:W-:-:S03]  /*0520*/  UIMAD UR4, UR4, UR6, UR14 ;  /* 0x00000006040472a4 */ /* 0x008fc6000f8e020e */
[----:B------:R2:W-:Y:S01]  /*0530*/  @!P3 STS [UR11+0x20], R11 ;  /* 0x0000200bff00b988 */ /* 0x0005e2000800080b */
[----:B----4-:R-:W-:-:S04]  /*0540*/  UIMAD UR4, UR4, UR5, UR16 ;  /* 0x00000005040472a4 */ /* 0x010fc8000f8e0210 */
[----:B------:R-:W-:-:S04]  /*0550*/  UIMAD UR4, UR4, 0x180, URZ ;  /* 0x00000180040478a4 */ /* 0x000fc8000f8e02ff */
[----:B-----5:R-:W-:-:S04]  /*0560*/  UIADD3 UR8, UP0, UPT, UR4, UR12, URZ ;  /* 0x0000000c04087290 */ /* 0x020fc8000ff1e0ff */
[----:B------:R-:W-:Y:S01]  /*0570*/  ULEA.HI.X.SX32 UR9, UR4, UR13, 0x1, UP0 ;  /* 0x0000000d04097291 */ /* 0x000fe200080f0eff */
[----:B--2---:R-:W-:Y:S11]  /*0580*/  @P3 BRA `(.L_x_7) ;  /* 0x0000000000183947 */ /* 0x004ff60003800000 */
[----:B------:R-:W2:Y:S01]  /*0590*/  LDS R2, [UR11+0x8] ;  /* 0x0000080bff027984 */ /* 0x000ea20008000800 */
[----:B------:R-:W3:Y:S01]  /*05a0*/  LDC.64 R6, c[0x0][0x380] ;  /* 0x0000e000ff067b82 */ /* 0x000ee20000000a00 */
[----:B------:R-:W-:Y:S02]  /*05b0*/  IMAD.MOV.U32 R3, RZ, RZ, 0x70 ;  /* 0x00000070ff037424 */ /* 0x000fe400078e00ff */
[----:B---3--:R3:W-:Y:S03]  /*05c0*/  STS.64 [UR11], R6 ;  /* 0x00000006ff007988 */ /* 0x0087e60008000a0b */
[----:B--2---:R-:W-:-:S05]  /*05d0*/  LOP3.LUT R2, R2, 0x10, R3, 0xd8, !PT ;  /* 0x0000001002027812 */ /* 0x004fca00078ed803 */
[----:B------:R3:W-:Y:S02]  /*05e0*/  STS [UR11+0x8], R2 ;  /* 0x00000802ff007988 */ /* 0x0007e4000800080b */
.L_x_7:
[----:B------:R-:W-:Y:S05]  /*05f0*/  BSYNC.RECONVERGENT B0 ;  /* 0x0000000000007941 */ /* 0x000fea0003800200 */
.L_x_6:
[----:B------:R-:W-:Y:S04]  /*0600*/  BSSY.RECONVERGENT B0, `(.L_x_8) ;  /* 0x000000a000007945 */ /* 0x000fe80003800200 */
[----:B------:R-:W-:Y:S05]  /*0610*/  @P3 BRA `(.L_x_9) ;  /* 0x0000000000203947 */ /* 0x000fea0003800000 */
[----:B---3--:R-:W2:Y:S01]  /*0620*/  LDS R2, [UR11+0x34] ;  /* 0x0000340bff027984 */ /* 0x008ea20008000800 */
[----:B------:R-:W-:Y:S02]  /*0630*/  IMAD.MOV.U32 R3, RZ, RZ, 0x3f000000 ;  /* 0x3f000000ff037424 */ /* 0x000fe400078e00ff */
[----:B------:R-:W-:Y:S01]  /*0640*/  @!P3 IMAD.MOV.U32 R5, RZ, RZ, 0x7f ;  /* 0x0000007fff05b424 */ /* 0x000fe200078e00ff */
[----:B------:R-:W3:Y:S02]  /*0650*/  @!P3 LDS R6, [UR11+0x38] ;  /* 0x0000380bff06b984 */ /* 0x000ee40008000800 */
[----:B--2---:R-:W-:Y:S02]  /*0660*/  LOP3.LUT R2, R2, 0xff000000, R3, 0xb8, !PT ;  /* 0xff00000002027812 */ /* 0x004fe400078eb803 */
[----:B---3--:R-:W-:-:S03]  /*0670*/  @!P3 LOP3.LUT R3, R6, 0xff, R5, 0xb8, !PT ;  /* 0x000000ff0603b812 */ /* 0x008fc600078eb805 */
[----:B------:R2:W-:Y:S04]  /*0680*/  STS [UR11+0x34], R2 ;  /* 0x00003402ff007988 */ /* 0x0005e8000800080b */
[----:B------:R2:W-:Y:S02]  /*0690*/  @!P3 STS [UR11+0x38], R3 ;  /* 0x00003803ff00b988 */ /* 0x0005e4000800080b */
.L_x_9:
[----:B------:R-:W-:Y:S05]  /*06a0*/  BSYNC.RECONVERGENT B0 ;  /* 0x0000000000007941 */ /* 0x000fea0003800200 */
.L_x_8:
[----:B------:R-:W-:Y:S04]  /*06b0*/  BSSY.RECONVERGENT B0, `(.L_x_10) ;  /* 0x000000e000007945 */ /* 0x000fe80003800200 */
[----:B------:R-:W-:Y:S05]  /*06c0*/  @P3 BRA `(.L_x_11) ;  /* 0x0000000000303947 */ /* 0x000fea0003800000 */
[----:B--2---:R-:W2:Y:S01]  /*06d0*/  LDS R3, [UR11+0x34] ;  /* 0x0000340bff037984 */ /* 0x004ea20008000800 */
[----:B------:R-:W4:Y:S03]  /*06e0*/  LDC.64 R8, c[0x0][0x3a8] ;  /* 0x0000ea00ff087b82 */ /* 0x000f260000000a00 */
[----:B---3--:R-:W3:Y:S01]  /*06f0*/  LDS R2, [UR11+0x1c] ;  /* 0x00001c0bff027984 */ /* 0x008ee20008000800 */
[C---:B----4-:R-:W-:Y:S01]  /*0700*/  SHF.L.U64.HI R6, R8.reuse, 0x1, R9 ;  /* 0x0000000108067819 */ /* 0x050fe20000010209 */
[----:B------:R-:W-:-:S03]  /*0710*/  IMAD.SHL.U32 R5, R8, 0x2, RZ ;  /* 0x0000000208057824 */ /* 0x000fc600078e00ff */
[--C-:B------:R-:W-:Y:S02]  /*0720*/  SHF.R.U32.HI R7, RZ, 0x4, R6.reuse ;  /* 0x00000004ff077819 */ /* 0x100fe40000011606 */
[----:B------:R-:W-:-:S05]  /*0730*/  SHF.R.U64 R5, R5, 0x4, R6 ;  /* 0x0000000405057819 */ /* 0x000fca0000001206 */
[----:B------:R4:W-:Y:S01]  /*0740*/  STS [UR11+0xc], R5 ;  /* 0x00000c05ff007988 */ /* 0x0009e2000800080b */
[----:B--2---:R-:W-:Y:S02]  /*0750*/  LOP3.LUT R3, R3, 0x7, RZ, 0xb8, !PT ;  /* 0x0000000703037812 */ /* 0x004fe400078eb8ff */
[----:B---3--:R-:W-:-:S03]  /*0760*/  LOP3.LUT R2, R2, 0xf, R7, 0xb8, !PT ;  /* 0x0000000f02027812 */ /* 0x008fc600078eb807 */
[----:B------:R4:W-:Y:S04]  /*0770*/  STS [UR11+0x34], R3 ;  /* 0x00003403ff007988 */ /* 0x0009e8000800080b */
[----:B------:R4:W-:Y:S02]  /*0780*/  STS [UR11+0x1c], R2 ;  /* 0x00001c02ff007988 */ /* 0x0009e4000800080b */
.L_x_11:
[----:B------:R-:W-:Y:S05]  /*0790*/  BSYNC.RECONVERGENT B0 ;  /* 0x0000000000007941 */ /* 0x000fea0003800200 */
.L_x_10:
[----:B------:R-:W-:Y:S04]  /*07a0*/  BSSY.RECONVERGENT B1, `(.L_x_12) ;  /* 0x000001a000017945 */ /* 0x000fe80003800200 */
[----:B------:R-:W-:Y:S04]  /*07b0*/  BSSY.RELIABLE B0, `(.L_x_13) ;  /* 0x0000015000007945 */ /* 0x000fe80003800100 */
[----:B------:R-:W-:Y:S05]  /*07c0*/  @P3 BRA `(.L_x_14) ;  /* 0x0000000000203947 */ /* 0x000fea0003800000 */
[----:B--234-:R-:W2:Y:S02]  /*07d0*/  LDS R2, [UR11+0x34] ;  /* 0x0000340bff027984 */ /* 0x01cea40008000800 */
[----:B--2---:R-:W-:-:S05]  /*07e0*/  LOP3.LUT R2, R2, 0x38, RZ, 0xb8, !PT ;  /* 0x0000003802027812 */ /* 0x004fca00078eb8ff */
[----:B------:R2:W-:Y:S01]  /*07f0*/  STS [UR11+0x34], R2 ;  /* 0x00003402ff007988 */ /* 0x0005e2000800080b */
[----:B------:R-:W-:Y:S05]  /*0800*/  @P3 BRA `(.L_x_15) ;  /* 0x0000000000203947 */ /* 0x000fea0003800000 */
[----:B--2---:R-:W2:Y:S01]  /*0810*/  LDS R2, [UR11+0x8] ;  /* 0x0000080bff027984 */ /* 0x004ea20008000800 */
[----:B------:R-:W-:-:S05]  /*0820*/  IMAD.MOV.U32 R3, RZ, RZ, 0x780 ;  /* 0x00000780ff037424 */ /* 0x000fca00078e00ff */
[----:B--2---:R-:W-:-:S05]  /*0830*/  LOP3.LUT R2, R2, 0x500, R3, 0xd8, !PT ;  /* 0x0000050002027812 */ /* 0x004fca00078ed803 */
[----:B------:R5:W-:Y:S02]  /*0840*/  STS [UR11+0x8], R2 ;  /* 0x00000802ff007988 */ /* 0x000be4000800080b */
.L_x_14:
[----:B------:R-:W-:Y:S05]  /*0850*/  @P3 BRA `(.L_x_16) ;  /* 0x0000000000283947 */ /* 0x000fea0003800000 */
[----:B--2345:R-:W2:Y:S02]  /*0860*/  LDS R2, [UR11+0x8] ;  /* 0x0000080bff027984 */ /* 0x03cea40008000800 */
[----:B--2---:R-:W-:-:S05]  /*0870*/  LOP3.LUT R2, R2, 0x1800, RZ, 0xb8, !PT ;  /* 0x0000180002027812 */ /* 0x004fca00078eb8ff */
[----:B------:R3:W-:Y:S02]  /*0880*/  STS [UR11+0x8], R2 ;  /* 0x00000802ff007988 */ /* 0x0007e4000800080b */
.L_x_15:
[----:B------:R-:W-:Y:S05]  /*0890*/  @P3 BREAK.RELIABLE B0 ;  /* 0x0000000000003942 */ /* 0x000fea0003800100 */
[----:B------:R-:W-:Y:S05]  /*08a0*/  @P3 BRA `(.L_x_17) ;  /* 0x0000000000243947 */ /* 0x000fea0003800000 */
[----:B------:R-:W4:Y:S01]  /*08b0*/  LDS R3, [UR11+0x8] ;  /* 0x0000080bff037984 */ /* 0x000f220008000800 */
[----:B--23--:R-:W-:-:S05]  /*08c0*/  IMAD.MOV.U32 R2, RZ, RZ, 0x6000 ;  /* 0x00006000ff027424 */ /* 0x00cfca00078e00ff */
[----:B----4-:R-:W-:-:S04]  /*08d0*/  LOP3.LUT R2, R3, 0x6000, R2, 0xd8, !PT ;  /* 0x0000600003027812 */ /* 0x010fc800078ed802 */
[----:B------:R-:W-:-:S05]  /*08e0*/  LOP3.LUT R2, R2, 0x400000, RZ, 0xb8, !PT ;  /* 0x0040000002027812 */ /* 0x000fca00078eb8ff */
[----:B------:R2:W-:Y:S02]  /*08f0*/  STS [UR11+0x8], R2 ;  /* 0x00000802ff007988 */ /* 0x0005e4000800080b */
.L_x_16:
[----:B------:R-:W-:Y:S05]  /*0900*/  BSYNC.RELIABLE B0 ;  /* 0x0000000000007941 */ /* 0x000fea0003800100 */
.L_x_13:
[----:B--2345:R-:W2:Y:S02]  /*0910*/  @!P3 LDS R2, [UR11+0x8] ;  /* 0x0000080bff02b984 */ /* 0x03cea40008000800 */
[----:B--2---:R-:W-:-:S05]  /*0920*/  @!P3 LOP3.LUT R2, R2, 0x8000, RZ, 0xb8, !PT ;  /* 0x000080000202b812 */ /* 0x004fca00078eb8ff */
[----:B------:R4:W-:Y:S02]  /*0930*/  @!P3 STS [UR11+0x8], R2 ;  /* 0x00000802ff00b988 */ /* 0x0009e4000800080b */
.L_x_17:
[----:B------:R-:W-:Y:S05]  /*0940*/  BSYNC.RECONVERGENT B1 ;  /* 0x0000000000017941 */ /* 0x000fea0003800200 */
.L_x_12:
[----:B------:R-:W-:Y:S05]  /*0950*/  WARPSYNC.ALL ;  /* 0x0000000000007948 */ /* 0x000fea0003800000 */
[----:B------:R-:W-:Y:S01]  /*0960*/  NOP ;  /* 0x0000000000007918 */ /* 0x000fe20000000000 */
[----:B------:R-:W5:Y:S02]  /*0970*/  LDC R5, c[0x0][0x39c] ;  /* 0x0000e700ff057b82 */ /* 0x000f640000000800 */
[----:B-----5:R-:W-:Y:S01]  /*0980*/  VIADD R5, R5, 0xffffffff ;  /* 0xffffffff05057836 */ /* 0x020fe20000000000 */
[----:B------:R-:W-:Y:S06]  /*0990*/  @P0 BRA `(.L_x_18) ;  /* 0x0000000000300947 */ /* 0x000fec0003800000 */
[----:B--234-:R-:W2:Y:S01]  /*09a0*/  S2R R2, SR_LANEID ;  /* 0x0000000000027919 */ /* 0x01cea20000000000 */
[----:B------:R-:W-:Y:S05]  /*09b0*/  WARPSYNC.ALL ;  /* 0x0000000000007948 */ /* 0x000fea0003800000 */
[----:B------:R-:W-:Y:S01]  /*09c0*/  NOP ;  /* 0x0000000000007918 */ /* 0x000fe20000000000 */
[----:B--2---:R-:W-:-:S05]  /*09d0*/  IMAD.SHL.U32 R6, R2, 0x4, RZ ;  /* 0x0000000402067824 */ /* 0x004fca00078e00ff */
[----:B------:R-:W2:Y:S01]  /*09e0*/  LDS R7, [R6+UR11] ;  /* 0x0000000b06077984 */ /* 0x000ea20008000800 */
[----:B------:R-:W-:-:S05]  /*09f0*/  IADD3 R2, P1, PT, R6, UR8, RZ ;  /* 0x0000000806027c10 */ /* 0x000fca000ff3e0ff */
[----:B------:R-:W-:-:S05]  /*0a00*/  IMAD.X R3, RZ, RZ, UR9, P1 ;  /* 0x00000009ff037e24 */ /* 0x000fca00088e06ff */
[----:B--2---:R5:W2:Y:S01]  /*0a10*/  ATOMG.E.EXCH.STRONG.GPU PT, RZ, [R2], R7 ;  /* 0x0000000702ff73a8 */ /* 0x004aa200041ee100 */
[----:B------:R-:W-:-:S04]  /*0a20*/  DEPBAR {5,4,3,2,1,0} ;  /* 0x0000003f0000791a */ /* 0x000fc80000000000 */
[----:B------:R-:W3:Y:S02]  /*0a30*/  CCTL.E.C.LDCU.IV.DEEP [UR8] ;  /* 0x0000000008007540 */ /* 0x000ee40009c08000 */
[----:B---3--:R5:W-:Y:S01]  /*0a40*/  UTMACCTL.IV [UR8] ;  /* 0x00000000080079b9 */ /* 0x008be20008000000 */
[----:B------:R-:W-:Y:S01]  /*0a50*/  NOP ;  /* 0x0000000000007918 */ /* 0x000fe20000000000 */
.L_x_18:
[----:B------:R-:W-:Y:S05]  /*0a60*/  @P0 BRA `(.L_x_19) ;  /* 0x00000000000c0947 */ /* 0x000fea0003800000 */
[----:B------:R0:W-:Y:S01]  /*0a70*/  UTMACMDFLUSH ;  /* 0x00000000000079b7 */ /* 0x0001e20000000000 */
[----:B------:R-:W-:Y:S05]  /*0a80*/  @P0 BRA `(.L_x_19) ;  /* 0x0000000000040947 */ /* 0x000fea0003800000 */
[----:B------:R-:W-:-:S04]  /*0a90*/  DEPBAR.LE SB0, 0x0 ;  /* 0x000080000000791a */ /* 0x000fc80000000000 */
.L_x_19:
[----:B------:R-:W-:Y:S05]  /*0aa0*/  WARPSYNC.ALL ;  /* 0x0000000000007948 */ /* 0x000fea0003800000 */
[----:B------:R-:W-:Y:S01]  /*0ab0*/  NOP ;  /* 0x0000000000007918 */ /* 0x000fe20000000000 */
[----:B--2---:R-:W-:Y:S06]  /*0ac0*/  BAR.SYNC.DEFER_BLOCKING 0x0 ;  /* 0x0000000000007b1d */ /* 0x004fec0000010000 */
[----:B------:R-:W-:Y:S02]  /*0ad0*/  BSSY.RECONVERGENT B1, `(.L_x_20) ;  /* 0x000000b000017945 */ /* 0x000fe40003800200 */
[----:B------:R-:W-:Y:S06]  /*0ae0*/  BAR.SYNC.DEFER_BLOCKING 0x0 ;  /* 0x0000000000007b1d */ /* 0x000fec0000010000 */
[----:B------:R2:W-:Y:S01]  /*0af0*/  @!P0 STS [R10], RZ ;  /* 0x000000ff0a008388 */ /* 0x0005e20000000800 */
[----:B------:R-:W-:Y:S01]  /*0b00*/  NOP ;  /* 0x0000000000007918 */ /* 0x000fe20000000000 */
[----:B------:R-:W-:Y:S05]  /*0b10*/  @P3 BRA `(.L_x_21) ;  /* 0x0000000000183947 */ /* 0x000fea0003800000 */
[----:B---345:R-:W3:Y:S01]  /*0b20*/  LDS R2, [UR11+0x8] ;  /* 0x0000080bff027984 */ /* 0x038ee20008000800 */
[----:B------:R-:W4:Y:S01]  /*0b30*/  LDC.64 R6, c[0x0][0x388] ;  /* 0x0000e200ff067b82 */ /* 0x000f220000000a00 */
[----:B------:R-:W-:Y:S02]  /*0b40*/  IMAD.MOV.U32 R3, RZ, RZ, 0x70 ;  /* 0x00000070ff037424 */ /* 0x000fe400078e00ff */
[----:B----4-:R4:W-:Y:S03]  /*0b50*/  STS.64 [UR11], R6 ;  /* 0x00000006ff007988 */ /* 0x0109e60008000a0b */
[----:B---3--:R-:W-:-:S05]  /*0b60*/  LOP3.LUT R2, R2, 0x10, R3, 0xd8, !PT ;  /* 0x0000001002027812 */ /* 0x008fca00078ed803 */
[----:B------:R4:W-:Y:S02]  /*0b70*/  STS [UR11+0x8], R2 ;  /* 0x00000802ff007988 */ /* 0x0009e4000800080b */
.L_x_21:
[----:B-----5:R-:W-:Y:S05]  /*0b80*/  BSYNC.RECONVERGENT B1 ;  /* 0x0000000000017941 */ /* 0x020fea0003800200 */
.L_x_20:
[----:B------:R-:W-:Y:S04]  /*0b90*/  BSSY.RECONVERGENT B1, `(.L_x_22) ;  /* 0x000000a000017945 */ /* 0x000fe80003800200 */
[----:B------:R-:W-:Y:S05]  /*0ba0*/  @P3 BRA `(.L_x_23) ;  /* 0x0000000000203947 */ /* 0x000fea0003800000 */
[----:B---34-:R-:W3:Y:S01]  /*0bb0*/  LDS R2, [UR11+0x34] ;  /* 0x0000340bff027984 */ /* 0x018ee20008000800 */
[----:B------:R-:W-:Y:S02]  /*0bc0*/  IMAD.MOV.U32 R7, RZ, RZ, 0x3f000000 ;  /* 0x3f000000ff077424 */ /* 0x000fe400078e00ff */
[----:B------:R-:W-:Y:S01]  /*0bd0*/  @!P3 IMAD.MOV.U32 R6, RZ, RZ, 0x7f ;  /* 0x0000007fff06b424 */ /* 0x000fe200078e00ff */
[----:B------:R-:W4:Y:S02]  /*0be0*/  @!P3 LDS R3, [UR11+0x38] ;  /* 0x0000380bff03b984 */ /* 0x000f240008000800 */
[----:B---3--:R-:W-:Y:S02]  /*0bf0*/  LOP3.LUT R2, R2, 0xff000000, R7, 0xb8, !PT ;  /* 0xff00000002027812 */ /* 0x008fe400078eb807 */
[----:B----4-:R-:W-:-:S03]  /*0c00*/  @!P3 LOP3.LUT R3, R3, 0xff, R6, 0xb8, !PT ;  /* 0x000000ff0303b812 */ /* 0x010fc600078eb806 */
[----:B------:R5:W-:Y:S04]  /*0c10*/  STS [UR11+0x34], R2 ;  /* 0x00003402ff007988 */ /* 0x000be8000800080b */
[----:B------:R5:W-:Y:S02]  /*0c20*/  @!P3 STS [UR11+0x38], R3 ;  /* 0x00003803ff00b988 */ /* 0x000be4000800080b */
.L_x_23:
[----:B------:R-:W-:Y:S05]  /*0c30*/  BSYNC.RECONVERGENT B1 ;  /* 0x0000000000017941 */ /* 0x000fea0003800200 */
.L_x_22:
[----:B------:R-:W-:Y:S04]  /*0c40*/  BSSY.RECONVERGENT B1, `(.L_x_24) ;  /* 0x0000004000017945 */ /* 0x000fe80003800200 */
[----:B------:R-:W-:Y:S05]  /*0c50*/  @P3 BRA `(.L_x_25) ;  /* 0x0000000000083947 */ /* 0x000fea0003800000 */
[----:B------:R2:W-:Y:S04]  /*0c60*/  STS [UR11+0x24], R11 ;  /* 0x0000240bff007988 */ /* 0x0005e8000800080b */
[----:B------:R2:W-:Y:S02]  /*0c70*/  STS [UR11+0x20], R5 ;  /* 0x00002005ff007988 */ /* 0x0005e4000800080b */
.L_x_25:
[----:B------:R-:W-:Y:S05]  /*0c80*/  BSYNC.RECONVERGENT B1 ;  /* 0x0000000000017941 */ /* 0x000fea0003800200 */
.L_x_24:
[----:B------:R-:W-:Y:S04]  /*0c90*/  BSSY.RECONVERGENT B1, `(.L_x_26) ;  /* 0x000000e000017945 */ /* 0x000fe80003800200 */
[----:B------:R-:W-:Y:S05]  /*0ca0*/  @P3 BRA `(.L_x_27) ;  /* 0x0000000000303947 */ /* 0x000fea0003800000 */
[----:B-----5:R-:W5:Y:S01]  /*0cb0*/  LDS R3, [UR11+0x34] ;  /* 0x0000340bff037984 */ /* 0x020f620008000800 */
[----:B----4-:R-:W4:Y:S03]  /*0cc0*/  LDC.64 R6, c[0x0][0x3b0] ;  /* 0x0000ec00ff067b82 */ /* 0x010f260000000a00 */
[----:B---3--:R-:W3:Y:S01]  /*0cd0*/  LDS R2, [UR11+0x1c] ;  /* 0x00001c0bff027984 */ /* 0x008ee20008000800 */
[C---:B----4-:R-:W-:Y:S01]  /*0ce0*/  SHF.L.U64.HI R7, R6.reuse, 0x1, R7 ;  /* 0x0000000106077819 */ /* 0x050fe20000010207 */
[----:B------:R-:W-:-:S03]  /*0cf0*/  IMAD.SHL.U32 R6, R6, 0x2, RZ ;  /* 0x0000000206067824 */ /* 0x000fc600078e00ff */
[--C-:B------:R-:W-:Y:S02]  /*0d00*/  SHF.R.U32.HI R9, RZ, 0x4, R7.reuse ;  /* 0x00000004ff097819 */ /* 0x100fe40000011607 */
[----:B------:R-:W-:-:S05]  /*0d10*/  SHF.R.U64 R6, R6, 0x4, R7 ;  /* 0x0000000406067819 */ /* 0x000fca0000001207 */
[----:B------:R4:W-:Y:S01]  /*0d20*/  STS [UR11+0xc], R6 ;  /* 0x00000c06ff007988 */ /* 0x0009e2000800080b */
[----:B-----5:R-:W-:Y:S02]  /*0d30*/  LOP3.LUT R3, R3, 0x7, RZ, 0xb8, !PT ;  /* 0x0000000703037812 */ /* 0x020fe400078eb8ff */
[----:B---3--:R-:W-:-:S03]  /*0d40*/  LOP3.LUT R2, R2, 0xf, R9, 0xb8, !PT ;  /* 0x0000000f02027812 */ /* 0x008fc600078eb809 */
[----:B------:R4:W-:Y:S04]  /*0d50*/  STS [UR11+0x34], R3 ;  /* 0x00003403ff007988 */ /* 0x0009e8000800080b */
[----:B------:R4:W-:Y:S02]  /*0d60*/  STS [UR11+0x1c], R2 ;  /* 0x00001c02ff007988 */ /* 0x0009e4000800080b */
.L_x_27:
[----:B------:R-:W-:Y:S05]  /*0d70*/  BSYNC.RECONVERGENT B1 ;  /* 0x0000000000017941 */ /* 0x000fea0003800200 */
.L_x_26:
[----:B------:R-:W-:Y:S04]  /*0d80*/  BSSY.RECONVERGENT B2, `(.L_x_28) ;  /* 0x000001a000027945 */ /* 0x000fe80003800200 */
[----:B------:R-:W-:Y:S04]  /*0d90*/  BSSY.RELIABLE B1, `(.L_x_29) ;  /* 0x0000015000017945 */ /* 0x000fe80003800100 */
[----:B------:R-:W-:Y:S05]  /*0da0*/  @P3 BRA `(.L_x_30) ;  /* 0x0000000000203947 */ /* 0x000fea0003800000 */
[----:B---345:R-:W3:Y:S02]  /*0db0*/  LDS R2, [UR11+0x34] ;  /* 0x0000340bff027984 */ /* 0x038ee40008000800 */
[----:B---3--:R-:W-:-:S05]  /*0dc0*/  LOP3.LUT R2, R2, 0x38, RZ, 0xb8, !PT ;  /* 0x0000003802027812 */ /* 0x008fca00078eb8ff */
[----:B------:R3:W-:Y:S01]  /*0dd0*/  STS [UR11+0x34], R2 ;  /* 0x00003402ff007988 */ /* 0x0007e2000800080b */
[----:B------:R-:W-:Y:S05]  /*0de0*/  @P3 BRA `(.L_x_31) ;  /* 0x0000000000203947 */ /* 0x000fea0003800000 */
[----:B---3--:R-:W3:Y:S01]  /*0df0*/  LDS R2, [UR11+0x8] ;  /* 0x0000080bff027984 */ /* 0x008ee20008000800 */
[----:B------:R-:W-:-:S05]  /*0e00*/  IMAD.MOV.U32 R3, RZ, RZ, 0x780 ;  /* 0x00000780ff037424 */ /* 0x000fca00078e00ff */
[----:B---3--:R-:W-:-:S05]  /*0e10*/  LOP3.LUT R2, R2, 0x500, R3, 0xd8, !PT ;  /* 0x0000050002027812 */ /* 0x008fca00078ed803 */
[----:B------:R3:W-:Y:S02]  /*0e20*/  STS [UR11+0x8], R2 ;  /* 0x00000802ff007988 */ /* 0x0007e4000800080b */
.L_x_30:
[----:B------:R-:W-:Y:S05]  /*0e30*/  @P3 BRA `(.L_x_32) ;  /* 0x0000000000283947 */ /* 0x000fea0003800000 */
[----:B---345:R-:W3:Y:S02]  /*0e40*/  LDS R2, [UR11+0x8] ;  /* 0x0000080bff027984 */ /* 0x038ee40008000800 */
[----:B---3--:R-:W-:-:S05]  /*0e50*/  LOP3.LUT R2, R2, 0x1800, RZ, 0xb8, !PT ;  /* 0x0000180002027812 */ /* 0x008fca00078eb8ff */
[----:B------:R4:W-:Y:S02]  /*0e60*/  STS [UR11+0x8], R2 ;  /* 0x00000802ff007988 */ /* 0x0009e4000800080b */
.L_x_31:
[----:B------:R-:W-:Y:S05]  /*0e70*/  @P3 BREAK.RELIABLE B1 ;  /* 0x0000000000013942 */ /* 0x000fea0003800100 */
[----:B------:R-:W-:Y:S05]  /*0e80*/  @P3 BRA `(.L_x_33) ;  /* 0x0000000000243947 */ /* 0x000fea0003800000 */
[----:B---34-:R-:W3:Y:S01]  /*0e90*/  LDS R2, [UR11+0x8] ;  /* 0x0000080bff027984 */ /* 0x018ee20008000800 */
[----:B------:R-:W-:-:S05]  /*0ea0*/  IMAD.MOV.U32 R3, RZ, RZ, 0x6000 ;  /* 0x00006000ff037424 */ /* 0x000fca00078e00ff */
[----:B---3--:R-:W-:-:S04]  /*0eb0*/  LOP3.LUT R2, R2, 0x6000, R3, 0xd8, !PT ;  /* 0x0000600002027812 */ /* 0x008fc800078ed803 */
[----:B------:R-:W-:-:S05]  /*0ec0*/  LOP3.LUT R2, R2, 0x400000, RZ, 0xb8, !PT ;  /* 0x0040000002027812 */ /* 0x000fca00078eb8ff */
[----:B------:R3:W-:Y:S02]  /*0ed0*/  STS [UR11+0x8], R2 ;  /* 0x00000802ff007988 */ /* 0x0007e4000800080b */
.L_x_32:
[----:B------:R-:W-:Y:S05]  /*0ee0*/  BSYNC.RELIABLE B1 ;  /* 0x0000000000017941 */ /* 0x000fea0003800100 */
.L_x_29:
[----:B---345:R-:W3:Y:S02]  /*0ef0*/  @!P3 LDS R2, [UR11+0x8] ;  /* 0x0000080bff02b984 */ /* 0x038ee40008000800 */
[----:B---3--:R-:W-:-:S05]  /*0f00*/  @!P3 LOP3.LUT R2, R2, 0x8000, RZ, 0xb8, !PT ;  /* 0x000080000202b812 */ /* 0x008fca00078eb8ff */
[----:B------:R5:W-:Y:S02]  /*0f10*/  @!P3 STS [UR11+0x8], R2 ;  /* 0x00000802ff00b988 */ /* 0x000be4000800080b */
.L_x_33:
[----:B------:R-:W-:Y:S05]  /*0f20*/  BSYNC.RECONVERGENT B2 ;  /* 0x0000000000027941 */ /* 0x000fea0003800200 */
.L_x_28:
[----:B------:R-:W-:Y:S05]  /*0f30*/  WARPSYNC.ALL ;  /* 0x0000000000007948 */ /* 0x000fea0003800000 */
[----:B------:R-:W-:Y:S01]  /*0f40*/  NOP ;  /* 0x0000000000007918 */ /* 0x000fe20000000000 */
[----:B------:R-:W-:-:S04]  /*0f50*/  UIADD3 UR5, UPT, UPT, UR4, 0x80, URZ ;  /* 0x0000008004057890 */ /* 0x000fc8000fffe0ff */
[----:B------:R-:W-:-:S04]  /*0f60*/  UIADD3 UR34, UP0, UPT, UR5, UR12, URZ ;  /* 0x0000000c05227290 */ /* 0x000fc8000ff1e0ff */
[----:B------:R-:W-:Y:S01]  /*0f70*/  ULEA.HI.X.SX32 UR35, UR5, UR13, 0x1, UP0 ;  /* 0x0000000d05237291 */ /* 0x000fe200080f0eff */
[----:B------:R-:W-:Y:S11]  /*0f80*/  @P0 BRA `(.L_x_34) ;  /* 0x0000000000300947 */ /* 0x000ff60003800000 */
[----:B---345:R-:W3:Y:S01]  /*0f90*/  S2R R2, SR_LANEID ;  /* 0x0000000000027919 */ /* 0x038ee20000000000 */
[----:B------:R-:W-:Y:S05]  /*0fa0*/  WARPSYNC.ALL ;  /* 0x0000000000007948 */ /* 0x000fea0003800000 */
[----:B------:R-:W-:Y:S01]  /*0fb0*/  NOP ;  /* 0x0000000000007918 */ /* 0x000fe20000000000 */
[----:B---3--:R-:W-:-:S05]  /*0fc0*/  IMAD.SHL.U32 R6, R2, 0x4, RZ ;  /* 0x0000000402067824 */ /* 0x008fca00078e00ff */
[----:B------:R-:W3:Y:S01]  /*0fd0*/  LDS R7, [R6+UR11] ;  /* 0x0000000b06077984 */ /* 0x000ee20008000800 */
[----:B------:R-:W-:-:S05]  /*0fe0*/  IADD3 R2, P1, PT, R6, UR34, RZ ;  /* 0x0000002206027c10 */ /* 0x000fca000ff3e0ff */
[----:B------:R-:W-:-:S05]  /*0ff0*/  IMAD.X R3, RZ, RZ, UR35, P1 ;  /* 0x00000023ff037e24 */ /* 0x000fca00088e06ff */
[----:B---3--:R3:W4:Y:S01]  /*1000*/  ATOMG.E.EXCH.STRONG.GPU PT, RZ, [R2], R7 ;  /* 0x0000000702ff73a8 */ /* 0x00872200041ee100 */
[----:B------:R-:W-:-:S04]  /*1010*/  DEPBAR {5,4,3,2,1,0} ;  /* 0x0000003f0000791a */ /* 0x000fc80000000000 */
[----:B------:R-:W5:Y:S02]  /*1020*/  CCTL.E.C.LDCU.IV.DEEP [UR34] ;  /* 0x0000000022007540 */ /* 0x000f640009c08000 */
[----:B-----5:R3:W-:Y:S01]  /*1030*/  UTMACCTL.IV [UR34] ;  /* 0x00000000220079b9 */ /* 0x0207e20008000000 */
[----:B------:R-:W-:Y:S01]  /*1040*/  NOP ;  /* 0x0000000000007918 */ /* 0x000fe20000000000 */
.L_x_34:
[----:B------:R-:W-:Y:S05]  /*1050*/  @P0 BRA `(.L_x_35) ;  /* 0x00000000000c0947 */ /* 0x000fea0003800000 */
[----:B------:R0:W-:Y:S01]  /*1060*/  UTMACMDFLUSH ;  /* 0x00000000000079b7 */ /* 0x0001e20000000000 */
[----:B------:R-:W-:Y:S05]  /*1070*/  @P0 BRA `(.L_x_35) ;  /* 0x0000000000040947 */ /* 0x000fea0003800000 */
[----:B------:R-:W-:-:S04]  /*1080*/  DEPBAR.LE SB0, 0x0 ;  /* 0x000080000000791a */ /* 0x000fc80000000000 */
.L_x_35:
[----:B------:R-:W-:Y:S05]  /*1090*/  WARPSYNC.ALL ;  /* 0x0000000000007948 */ /* 0x000fea0003800000 */
[----:B------:R-:W-:Y:S01]  /*10a0*/  NOP ;  /* 0x0000000000007918 */ /* 0x000fe20000000000 */
[----:B----4-:R-:W-:Y:S06]  /*10b0*/  BAR.SYNC.DEFER_BLOCKING 0x0 ;  /* 0x0000000000007b1d */ /* 0x010fec0000010000 */
[----:B------:R-:W-:Y:S02]  /*10c0*/  BSSY.RECONVERGENT B2, `(.L_x_36) ;  /* 0x000000b000027945 */ /* 0x000fe40003800200 */
[----:B------:R-:W-:Y:S06]  /*10d0*/  BAR.SYNC.DEFER_BLOCKING 0x0 ;  /* 0x0000000000007b1d */ /* 0x000fec0000010000 */
[----:B------:R4:W-:Y:S01]  /*10e0*/  @!P0 STS [R10], RZ ;  /* 0x000000ff0a008388 */ /* 0x0009e20000000800 */
[----:B------:R-:W-:Y:S01]  /*10f0*/  NOP ;  /* 0x0000000000007918 */ /* 0x000fe20000000000 */
[----:B------:R-:W-:Y:S05]  /*1100*/  @P3 BRA `(.L_x_37) ;  /* 0x0000000000183947 */ /* 0x000fea0003800000 */
[----:B---3-5:R-:W3:Y:S01]  /*1110*/  LDS R2, [UR11+0x8] ;  /* 0x0000080bff027984 */ /* 0x028ee20008000800 */
[----:B------:R-:W5:Y:S01]  /*1120*/  LDC.64 R6, c[0x0][0x390] ;  /* 0x0000e400ff067b82 */ /* 0x000f620000000a00 */
[----:B------:R-:W-:Y:S02]  /*1130*/  IMAD.MOV.U32 R3, RZ, RZ, 0x70 ;  /* 0x00000070ff037424 */ /* 0x000fe400078e00ff */
[----:B-----5:R5:W-:Y:S03]  /*1140*/  STS.64 [UR11], R6 ;  /* 0x00000006ff007988 */ /* 0x020be60008000a0b */
[----:B---3--:R-:W-:-:S05]  /*1150*/  LOP3.LUT R2, R2, 0x10, R3, 0xd8, !PT ;  /* 0x0000001002027812 */ /* 0x008fca00078ed803 */
[----:B------:R5:W-:Y:S02]  /*1160*/  STS [UR11+0x8], R2 ;  /* 0x00000802ff007988 */ /* 0x000be4000800080b */
.L_x_37:
[----:B---3--:R-:W-:Y:S05]  /*1170*/  BSYNC.RECONVERGENT B2 ;  /* 0x0000000000027941 */ /* 0x008fea0003800200 */
.L_x_36:
[----:B------:R-:W-:Y:S04]  /*1180*/  BSSY.RECONVERGENT B3, `(.L_x_38) ;  /* 0x0000011000037945 */ /* 0x000fe80003800200 */
[----:B------:R-:W-:Y:S04]  /*1190*/  BSSY.RELIABLE B2, `(.L_x_39) ;  /* 0x000000e000027945 */ /* 0x000fe80003800100 */
[----:B------:R-:W-:Y:S05]  /*11a0*/  @P3 BRA `(.L_x_40) ;  /* 0x0000000000243947 */ /* 0x000fea0003800000 */
[----:B-----5:R-:W3:Y:S01]  /*11b0*/  LDS R2, [UR11+0x34] ;  /* 0x0000340bff027984 */ /* 0x020ee20008000800 */
[----:B------:R-:W-:-:S05]  /*11c0*/  IMAD.MOV.U32 R3, RZ, RZ, 0x3f000000 ;  /* 0x3f000000ff037424 */ /* 0x000fca00078e00ff */
[----:B---3--:R-:W-:-:S05]  /*11d0*/  LOP3.LUT R2, R2, 0xff000000, R3, 0xb8, !PT ;  /* 0xff00000002027812 */ /* 0x008fca00078eb803 */
[----:B------:R3:W-:Y:S01]  /*11e0*/  STS [UR11+0x34], R2 ;  /* 0x00003402ff007988 */ /* 0x0007e2000800080b */
[----:B------:R-:W-:Y:S05]  /*11f0*/  @P3 BRA `(.L_x_41) ;  /* 0x00000000001c3947 */ /* 0x000fea0003800000 */
[----:B---3--:R-:W3:Y:S01]  /*1200*/  LDS R2, [UR11+0x38] ;  /* 0x0000380bff027984 */ /* 0x008ee20008000800 */
[----:B------:R-:W-:-:S05]  /*1210*/  IMAD.MOV.U32 R3, RZ, RZ, 0x7f ;  /* 0x0000007fff037424 */ /* 0x000fca00078e00ff */
[----:B---3--:R-:W-:-:S05]  /*1220*/  LOP3.LUT R2, R2, 0xff, R3, 0xb8, !PT ;  /* 0x000000ff02027812 */ /* 0x008fca00078eb803 */
[----:B------:R3:W-:Y:S02]  /*1230*/  STS [UR11+0x38], R2 ;  /* 0x00003802ff007988 */ /* 0x0007e4000800080b */
.L_x_40:
[----:B------:R-:W-:Y:S05]  /*1240*/  @P3 BREAK.RELIABLE B2 ;  /* 0x0000000000023942 */ /* 0x000fea0003800100 */
[----:B------:R-:W-:Y:S05]  /*1250*/  @P3 BRA `(.L_x_42) ;  /* 0x00000000000c3947 */ /* 0x000fea0003800000 */
[----:B------:R2:W-:Y:S02]  /*1260*/  STS [UR11+0x20], R5 ;  /* 0x00002005ff007988 */ /* 0x0005e4000800080b */
.L_x_41:
[----:B------:R-:W-:Y:S05]  /*1270*/  BSYNC.RELIABLE B2 ;  /* 0x0000000000027941 */ /* 0x000fea0003800100 */
.L_x_39:
[----:B------:R2:W-:Y:S02]  /*1280*/  @!P3 STS [UR11+0x24], R4 ;  /* 0x00002404ff00b988 */ /* 0x0005e4000800080b */
.L_x_42:
[----:B------:R-:W-:Y:S05]  /*1290*/  BSYNC.RECONVERGENT B3 ;  /* 0x0000000000037941 */ /* 0x000fea0003800200 */
.L_x_38:
[----:B------:R-:W-:Y:S05]  /*12a0*/  WARPSYNC.ALL ;  /* 0x0000000000007948 */ /* 0x000fea0003800000 */
[----:B------:R-:W-:Y:S01]  /*12b0*/  NOP ;  /* 0x0000000000007918 */ /* 0x000fe20000000000 */
[----:B------:R-:W-:Y:S04]  /*12c0*/  BSSY.RECONVERGENT B3, `(.L_x_43) ;  /* 0x000000e000037945 */ /* 0x000fe80003800200 */
[----:B------:R-:W-:Y:S05]  /*12d0*/  @P3 BRA `(.L_x_44) ;  /* 0x0000000000303947 */ /* 0x000fea0003800000 */
[----:B------:R-:W2:Y:S02]  /*12e0*/  LDS R3, [UR11+0x34] ;  /* 0x0000340bff037984 */ /* 0x000ea40008000800 */
[----:B--2---:R-:W2:Y:S02]  /*12f0*/  LDC.64 R4, c[0x0][0x3b8] ;  /* 0x0000ee00ff047b82 */ /* 0x004ea40000000a00 */
[----:B---3-5:R-:W3:Y:S01]  /*1300*/  LDS R2, [UR11+0x1c] ;  /* 0x00001c0bff027984 */ /* 0x028ee20008000800 */
[C---:B--2---:R-:W-:Y:S01]  /*1310*/  SHF.L.U64.HI R5, R4.reuse, 0x1, R5 ;  /* 0x0000000104057819 */ /* 0x044fe20000010205 */
[----:B------:R-:W-:-:S03]  /*1320*/  IMAD.SHL.U32 R4, R4, 0x2, RZ ;  /* 0x0000000204047824 */ /* 0x000fc600078e00ff */
[--C-:B------:R-:W-:Y:S02]  /*1330*/  SHF.R.U32.HI R7, RZ, 0x4, R5.reuse ;  /* 0x00000004ff077819 */ /* 0x100fe40000011605 */
[----:B------:R-:W-:-:S05]  /*1340*/  SHF.R.U64 R4, R4, 0x4, R5 ;  /* 0x0000000404047819 */ /* 0x000fca0000001205 */
[----:B------:R2:W-:Y:S01]  /*1350*/  STS [UR11+0xc], R4 ;  /* 0x00000c04ff007988 */ /* 0x0005e2000800080b */
[----:B------:R-:W-:Y:S02]  /*1360*/  LOP3.LUT R3, R3, 0x7, RZ, 0xb8, !PT ;  /* 0x0000000703037812 */ /* 0x000fe400078eb8ff */
[----:B---3--:R-:W-:-:S03]  /*1370*/  LOP3.LUT R2, R2, 0xf, R7, 0xb8, !PT ;  /* 0x0000000f02027812 */ /* 0x008fc600078eb807 */
[----:B------:R2:W-:Y:S04]  /*1380*/  STS [UR11+0x34], R3 ;  /* 0x00003403ff007988 */ /* 0x0005e8000800080b */
[----:B------:R2:W-:Y:S02]  /*1390*/  STS [UR11+0x1c], R2 ;  /* 0x00001c02ff007988 */ /* 0x0005e4000800080b */
.L_x_44:
[----:B------:R-:W-:Y:S05]  /*13a0*/  BSYNC.RECONVERGENT B3 ;  /* 0x0000000000037941 */ /* 0x000fea0003800200 */
.L_x_43:
[----:B------:R-:W-:Y:S04]  /*13b0*/  BSSY.RECONVERGENT B4, `(.L_x_45) ;  /* 0x000001a000047945 */ /* 0x000fe80003800200 */
[----:B------:R-:W-:Y:S04]  /*13c0*/  BSSY.RELIABLE B3, `(.L_x_46) ;  /* 0x0000015000037945 */ /* 0x000fe80003800100 */
[----:B------:R-:W-:Y:S05]  /*13d0*/  @P3 BRA `(.L_x_47) ;  /* 0x0000000000203947 */ /* 0x000fea0003800000 */
[----:B--23-5:R-:W2:Y:S02]  /*13e0*/  LDS R2, [UR11+0x34] ;  /* 0x0000340bff027984 */ /* 0x02cea40008000800 */
[----:B--2---:R-:W-:-:S05]  /*13f0*/  LOP3.LUT R2, R2, 0x38, RZ, 0xb8, !PT ;  /* 0x0000003802027812 */ /* 0x004fca00078eb8ff */
[----:B------:R2:W-:Y:S01]  /*1400*/  STS [UR11+0x34], R2 ;  /* 0x00003402ff007988 */ /* 0x0005e2000800080b */
[----:B------:R-:W-:Y:S05]  /*1410*/  @P3 BRA `(.L_x_48) ;  /* 0x0000000000203947 */ /* 0x000fea0003800000 */
[----:B--2---:R-:W2:Y:S01]  /*1420*/  LDS R2, [UR11+0x8] ;  /* 0x0000080bff027984 */ /* 0x004ea20008000800 */
[----:B------:R-:W-:-:S05]  /*1430*/  IMAD.MOV.U32 R3, RZ, RZ, 0x780 ;  /* 0x00000780ff037424 */ /* 0x000fca00078e00ff */
[----:B--2---:R-:W-:-:S05]  /*1440*/  LOP3.LUT R2, R2, 0x500, R3, 0xd8, !PT ;  /* 0x0000050002027812 */ /* 0x004fca00078ed803 */
[----:B------:R2:W-:Y:S02]  /*1450*/  STS [UR11+0x8], R2 ;  /* 0x00000802ff007988 */ /* 0x0005e4000800080b */
.L_x_47:
[----:B------:R-:W-:Y:S05]  /*1460*/  @P3 BRA `(.L_x_49) ;  /* 0x0000000000283947 */ /* 0x000fea0003800000 */
[----:B--23-5:R-:W2:Y:S02]  /*1470*/  LDS R2, [UR11+0x8] ;  /* 0x0000080bff027984 */ /* 0x02cea40008000800 */
[----:B--2---:R-:W-:-:S05]  /*1480*/  LOP3.LUT R2, R2, 0x1800, RZ, 0xb8, !PT ;  /* 0x0000180002027812 */ /* 0x004fca00078eb8ff */
[----:B------:R3:W-:Y:S02]  /*1490*/  STS [UR11+0x8], R2 ;  /* 0x00000802ff007988 */ /* 0x0007e4000800080b */
.L_x_48:
[----:B------:R-:W-:Y:S05]  /*14a0*/  @P3 BREAK.RELIABLE B3 ;  /* 0x0000000000033942 */ /* 0x000fea0003800100 */
[----:B------:R-:W-:Y:S05]  /*14b0*/  @P3 BRA `(.L_x_50) ;  /* 0x0000000000243947 */ /* 0x000fea0003800000 */
[----:B--23--:R-:W2:Y:S01]  /*14c0*/  LDS R2, [UR11+0x8] ;  /* 0x0000080bff027984 */ /* 0x00cea20008000800 */
[----:B------:R-:W-:-:S05]  /*14d0*/  IMAD.MOV.U32 R3, RZ, RZ, 0x6000 ;  /* 0x00006000ff037424 */ /* 0x000fca00078e00ff */
[----:B--2---:R-:W-:-:S04]  /*14e0*/  LOP3.LUT R2, R2, 0x6000, R3, 0xd8, !PT ;  /* 0x0000600002027812 */ /* 0x004fc800078ed803 */
[----:B------:R-:W-:-:S05]  /*14f0*/  LOP3.LUT R2, R2, 0x400000, RZ, 0xb8, !PT ;  /* 0x0040000002027812 */ /* 0x000fca00078eb8ff */
[----:B------:R2:W-:Y:S02]  /*1500*/  STS [UR11+0x8], R2 ;  /* 0x00000802ff007988 */ /* 0x0005e4000800080b */
.L_x_49:
[----:B------:R-:W-:Y:S05]  /*1510*/  BSYNC.RELIABLE B3 ;  /* 0x0000000000037941 */ /* 0x000fea0003800100 */
.L_x_46:
[----:B--23-5:R-:W2:Y:S02]  /*1520*/  @!P3 LDS R2, [UR11+0x8] ;  /* 0x0000080bff02b984 */ /* 0x02cea40008000800 */
[----:B--2---:R-:W-:-:S05]  /*1530*/  @!P3 LOP3.LUT R2, R2, 0x8000, RZ, 0xb8, !PT ;  /* 0x000080000202b812 */ /* 0x004fca00078eb8ff */
[----:B------:R5:W-:Y:S02]  /*1540*/  @!P3 STS [UR11+0x8], R2 ;  /* 0x00000802ff00b988 */ /* 0x000be4000800080b */
.L_x_50:
[----:B------:R-:W-:Y:S05]  /*1550*/  BSYNC.RECONVERGENT B4 ;  /* 0x0000000000047941 */ /* 0x000fea0003800200 */
.L_x_45:
[----:B------:R-:W-:Y:S05]  /*1560*/  WARPSYNC.ALL ;  /* 0x0000000000007948 */ /* 0x000fea0003800000 */
[----:B------:R-:W-:Y:S01]  /*1570*/  NOP ;  /* 0x0000000000007918 */ /* 0x000fe20000000000 */
[----:B------:R-:W-:-:S04]  /*1580*/  UIADD3 UR4, UPT, UPT, UR4, 0x100, URZ ;  /* 0x0000010004047890 */ /* 0x000fc8000fffe0ff */
[----:B------:R-:W-:-:S04]  /*1590*/  UIADD3 UR12, UP0, UPT, UR4, UR12, URZ ;  /* 0x0000000c040c7290 */ /* 0x000fc8000ff1e0ff */
[----:B------:R-:W-:Y:S01]  /*15a0*/  ULEA.HI.X.SX32 UR13, UR4, UR13, 0x1, UP0 ;  /* 0x0000000d040d7291 */ /* 0x000fe200080f0eff */
[----:B------:R-:W-:Y:S11]  /*15b0*/  @P0 BRA `(.L_x_51) ;  /* 0x0000000000300947 */ /* 0x000ff60003800000 */
[----:B--23-5:R-:W2:Y:S01]  /*15c0*/  S2R R2, SR_LANEID ;  /* 0x0000000000027919 */ /* 0x02cea20000000000 */
[----:B------:R-:W-:Y:S05]  /*15d0*/  WARPSYNC.ALL ;  /* 0x0000000000007948 */ /* 0x000fea0003800000 */
[----:B------:R-:W-:Y:S01]  /*15e0*/  NOP ;  /* 0x0000000000007918 */ /* 0x000fe20000000000 */
[----:B--2---:R-:W-:-:S05]  /*15f0*/  IMAD.SHL.U32 R4, R2, 0x4, RZ ;  /* 0x0000000402047824 */ /* 0x004fca00078e00ff */
[----:B------:R-:W2:Y:S01]  /*1600*/  LDS R5, [R4+UR11] ;  /* 0x0000000b04057984 */ /* 0x000ea20008000800 */
[----:B------:R-:W-:-:S05]  /*1610*/  IADD3 R2, P1, PT, R4, UR12, RZ ;  /* 0x0000000c04027c10 */ /* 0x000fca000ff3e0ff */
[----:B------:R-:W-:-:S05]  /*1620*/  IMAD.X R3, RZ, RZ, UR13, P1 ;  /* 0x0000000dff037e24 */ /* 0x000fca00088e06ff */
[----:B--2---:R2:W3:Y:S01]  /*1630*/  ATOMG.E.EXCH.STRONG.GPU PT, RZ, [R2], R5 ;  /* 0x0000000502ff73a8 */ /* 0x0044e200041ee100 */
[----:B------:R-:W-:-:S04]  /*1640*/  DEPBAR {5,4,3,2,1,0} ;  /* 0x0000003f0000791a */ /* 0x000fc80000000000 */
[----:B------:R-:W5:Y:S02]  /*1650*/  CCTL.E.C.LDCU.IV.DEEP [UR12] ;  /* 0x000000000c007540 */ /* 0x000f640009c08000 */
[----:B-----5:R2:W-:Y:S01]  /*1660*/  UTMACCTL.IV [UR12] ;  /* 0x000000000c0079b9 */ /* 0x0205e20008000000 */
[----:B------:R-:W-:Y:S01]  /*1670*/  NOP ;  /* 0x0000000000007918 */ /* 0x000fe20000000000 */
.L_x_51:
[----:B------:R-:W-:Y:S05]  /*1680*/  @P0 BRA `(.L_x_52) ;  /* 0x00000000000c0947 */ /* 0x000fea0003800000 */
[----:B------:R0:W-:Y:S01]  /*1690*/  UTMACMDFLUSH ;  /* 0x00000000000079b7 */ /* 0x0001e20000000000 */
[----:B------:R-:W-:Y:S05]  /*16a0*/  @P0 BRA `(.L_x_52) ;  /* 0x0000000000040947 */ /* 0x000fea0003800000 */
[----:B------:R-:W-:-:S04]  /*16b0*/  DEPBAR.LE SB0, 0x0 ;  /* 0x000080000000791a */ /* 0x000fc80000000000 */
.L_x_52:
[----:B------:R-:W-:Y:S05]  /*16c0*/  WARPSYNC.ALL ;  /* 0x0000000000007948 */ /* 0x000fea0003800000 */
[----:B------:R-:W-:Y:S01]  /*16d0*/  NOP ;  /* 0x0000000000007918 */ /* 0x000fe20000000000 */
[----:B---3--:R-:W-:Y:S01]  /*16e0*/  BAR.SYNC.DEFER_BLOCKING 0x0 ;  /* 0x0000000000007b1d */ /* 0x008fe20000010000 */
[----:B--2--5:R-:W-:Y:S01]  /*16f0*/  SHF.R.U32.HI R2, RZ, 0x5, R0 ;  /* 0x00000005ff027819 */ /* 0x024fe20000011600 */
[----:B------:R-:W-:-:S03]  /*1700*/  USHF.L.U32 UR14, UR14, 0x8, URZ ;  /* 0x000000080e0e7899 */ /* 0x000fc600080006ff */
[----:B------:R-:W-:Y:S01]  /*1710*/  R2UR UR15, R2 ;  /* 0x00000000020f72ca */ /* 0x000fe200000e0000 */
[----:B------:R-:W-:Y:S01]  /*1720*/  VOTEU.ALL UP0, P3 ;  /* 0x0000000000ff7886 */ /* 0x000fe20001800000 */
[----:B------:R-:W-:Y:S01]  /*1730*/  UMOV UR4, 0x1 ;  /* 0x0000000100047882 */ /* 0x000fe20000000000 */
[----:B------:R-:W-:Y:S01]  /*1740*/  VOTEU.ALL UP1, P3 ;  /* 0x0000000000ff7886 */ /* 0x000fe20001820000 */
[----:B------:R-:W-:Y:S02]  /*1750*/  BSSY.RECONVERGENT B4, `(.L_x_53) ;  /* 0x0000018000047945 */ /* 0x000fe40003800200 */
[----:B------:R-:W-:-:S04]  /*1760*/  @!UP0 UIADD3 UR6, UPT, UPT, -UR4, 0x100000, URZ ;  /* 0x0010000004068890 */ /* 0x000fc8000fffe1ff */
[----:B------:R-:W-:Y:S02]  /*1770*/  @!UP0 USHF.L.U32 UR7, UR6, 0xb, URZ ;  /* 0x0000000b06078899 */ /* 0x000fe400080006ff */
[----:B------:R-:W-:Y:S02]  /*1780*/  @!UP0 USHF.L.U32 UR6, UR6, 0x1, URZ ;  /* 0x0000000106068899 */ /* 0x000fe400080006ff */
[----:B------:R-:W-:-:S04]  /*1790*/  @!UP0 UIADD3 UR4, UPT, UPT, -UR4, 0x100000, URZ ;  /* 0x0010000004048890 */ /* 0x000fc8000fffe1ff */
[----:B------:R-:W-:Y:S02]  /*17a0*/  @!UP0 USHF.L.U32 UR5, UR4, 0xb, URZ ;  /* 0x0000000b04058899 */ /* 0x000fe400080006ff */
[----:B------:R-:W-:Y:S01]  /*17b0*/  @!UP0 USHF.L.U32 UR4, UR4, 0x1, URZ ;  /* 0x0000000104048899 */ /* 0x000fe200080006ff */
[----:B------:R-:W-:Y:S01]  /*17c0*/  VOTEU.ALL UP0, P3 ;  /* 0x0000000000ff7886 */ /* 0x000fe20001800000 */
[----:B------:R-:W2:Y:S04]  /*17d0*/  FENCE.VIEW.ASYNC.S ;  /* 0x00000000000073c6 */ /* 0x000ea80000000000 */
[----:B--2---:R2:W3:Y:S06]  /*17e0*/  @!UP0 SYNCS.EXCH.64 URZ, [UR11+0x48000], UR6 ;  /* 0x048000060bff85b2 */ /* 0x0044ec0008000100 */
[----:B------:R2:W3:Y:S02]  /*17f0*/  @!UP1 SYNCS.EXCH.64 URZ, [UR11+0x48020], UR4 ;  /* 0x048020040bff95b2 */ /* 0x0004e40008000100 */
[----:B---3--:R-:W-:Y:S06]  /*1800*/  BAR.SYNC.DEFER_BLOCKING 0x0 ;  /* 0x0000000000007b1d */ /* 0x008fec0000010000 */
[----:B------:R-:W-:Y:S05]  /*1810*/  @P3 BRA `(.L_x_54) ;  /* 0x00000000002c3947 */ /* 0x000fea0003800000 */
[----:B--2---:R-:W-:Y:S02]  /*1820*/  UMOV UR4, 0x1 ;  /* 0x0000000100047882 */ /* 0x004fe40000000000 */
[----:B------:R-:W-:-:S04]  /*1830*/  UIADD3 UR6, UPT, UPT, -UR4, 0x100000, URZ ;  /* 0x0010000004067890 */ /* 0x000fc8000fffe1ff */
[----:B------:R-:W-:Y:S02]  /*1840*/  USHF.L.U32 UR7, UR6, 0xb, URZ ;  /* 0x0000000b06077899 */ /* 0x000fe400080006ff */
[----:B------:R-:W-:Y:S02]  /*1850*/  USHF.L.U32 UR6, UR6, 0x1, URZ ;  /* 0x0000000106067899 */ /* 0x000fe400080006ff */
[----:B------:R-:W-:-:S04]  /*1860*/  UIADD3 UR4, UPT, UPT, -UR4, 0x100000, URZ ;  /* 0x0010000004047890 */ /* 0x000fc8000fffe1ff */
[----:B------:R-:W-:Y:S02]  /*1870*/  USHF.L.U32 UR5, UR4, 0xb, URZ ;  /* 0x0000000b04057899 */ /* 0x000fe400080006ff */
[----:B------:R-:W-:Y:S01]  /*1880*/  USHF.L.U32 UR4, UR4, 0x1, URZ ;  /* 0x0000000104047899 */ /* 0x000fe200080006ff */
[----:B------:R-:W2:Y:S03]  /*1890*/  FENCE.VIEW.ASYNC.S ;  /* 0x00000000000073c6 */ /* 0x000ea60000000000 */
[----:B--2---:R3:W5:Y:S08]  /*18a0*/  SYNCS.EXCH.64 URZ, [UR11+0x48008], UR6 ;  /* 0x048008060bff75b2 */ /* 0x0047700008000100 */
[----:B------:R3:W2:Y:S02]  /*18b0*/  SYNCS.EXCH.64 URZ, [UR11+0x48028], UR4 ;  /* 0x048028040bff75b2 */ /* 0x0006a40008000100 */
[----:B---3--:R-:W-:Y:S01]  /*18c0*/  NOP ;  /* 0x0000000000007918 */ /* 0x008fe20000000000 */
.L_x_54:
[----:B--2---:R-:W-:Y:S05]  /*18d0*/  BSYNC.RECONVERGENT B4 ;  /* 0x0000000000047941 */ /* 0x004fea0003800200 */
.L_x_53:
[----:B-----5:R-:W-:Y:S01]  /*18e0*/  BAR.SYNC.DEFER_BLOCKING 0x0 ;  /* 0x0000000000007b1d */ /* 0x020fe20000010000 */
[----:B------:R-:W-:Y:S01]  /*18f0*/  UIADD3 UR6, UPT, UPT, UR11, 0x48020, URZ ;  /* 0x000480200b067890 */ /* 0x000fe2000fffe0ff */
[----:B------:R-:W-:Y:S01]  /*1900*/  ISETP.GE.AND P0, PT, R12, 0x1, PT ;  /* 0x000000010c00780c */ /* 0x000fe20003f06270 */
[----:B------:R-:W-:-:S03]  /*1910*/  USHF.L.U32 UR7, UR16, 0x7, URZ ;  /* 0x0000000710077899 */ /* 0x000fc600080006ff */
[----:B------:R-:W-:Y:S04]  /*1920*/  BSSY.RECONVERGENT B4, `(.L_x_55) ;  /* 0x000000d000047945 */ /* 0x000fe80003800200 */
[----:B------:R-:W-:Y:S05]  /*1930*/  @P3 BRA `(.L_x_56) ;  /* 0x00000000002c3947 */ /* 0x000fea0003800000 */
[----:B------:R-:W-:Y:S02]  /*1940*/  UMOV UR4, 0x1 ;  /* 0x0000000100047882 */ /* 0x000fe40000000000 */
[----:B------:R-:W-:-:S04]  /*1950*/  UIADD3 UR18, UPT, UPT, -UR4, 0x100000, URZ ;  /* 0x0010000004127890 */ /* 0x000fc8000fffe1ff */
[----:B------:R-:W-:Y:S02]  /*1960*/  USHF.L.U32 UR19, UR18, 0xb, URZ ;  /* 0x0000000b12137899 */ /* 0x000fe400080006ff */
[----:B------:R-:W-:Y:S02]  /*1970*/  USHF.L.U32 UR18, UR18, 0x1, URZ ;  /* 0x0000000112127899 */ /* 0x000fe400080006ff */
[----:B------:R-:W-:-:S04]  /*1980*/  UIADD3 UR4, UPT, UPT, -UR4, 0x100000, URZ ;  /* 0x0010000004047890 */ /* 0x000fc8000fffe1ff */
[----:B------:R-:W-:Y:S02]  /*1990*/  USHF.L.U32 UR5, UR4, 0xb, URZ ;  /* 0x0000000b04057899 */ /* 0x000fe400080006ff */
[----:B------:R-:W-:Y:S01]  /*19a0*/  USHF.L.U32 UR4, UR4, 0x1, URZ ;  /* 0x0000000104047899 */ /* 0x000fe200080006ff */
[----:B------:R-:W2:Y:S03]  /*19b0*/  FENCE.VIEW.ASYNC.S ;  /* 0x00000000000073c6 */ /* 0x000ea60000000000 */
[----:B--2---:R2:W3:Y:S08]  /*19c0*/  SYNCS.EXCH.64 URZ, [UR11+0x48010], UR18 ;  /* 0x048010120bff75b2 */ /* 0x0044f00008000100 */
[----:B------:R2:W5:Y:S01]  /*19d0*/  SYNCS.EXCH.64 URZ, [UR11+0x48030], UR4 ;  /* 0x048030040bff75b2 */ /* 0x0005620008000100 */
[----:B------:R-:W-:Y:S01]  /*19e0*/  NOP ;  /* 0x0000000000007918 */ /* 0x000fe20000000000 */
.L_x_56:
[----:B--2---:R-:W-:Y:S05]  /*19f0*/  BSYNC.RECONVERGENT B4 ;  /* 0x0000000000047941 */ /* 0x004fea0003800200 */
.L_x_55:
[----:B------:R-:W-:Y:S05]  /*1a00*/  @!P0 BRA `(.L_x_57) ;  /* 0x0000000c00648947 */ /* 0x000fea0003800000 */
[----:B---3-5:R-:W-:Y:S01]  /*1a10*/  BAR.SYNC.DEFER_BLOCKING 0x0 ;  /* 0x0000000000007b1d */ /* 0x028fe20000010000 */
[----:B------:R-:W-:Y:S01]  /*1a20*/  ELECT P1, URZ, PT ;  /* 0x0000000000ff782f */ /* 0x000fe20003820000 */
[----:B------:R-:W-:Y:S01]  /*1a30*/  @!P3 IMAD.MOV.U32 R2, RZ, RZ, 0x18000 ;  /* 0x00018000ff02b424 */ /* 0x000fe200078e00ff */
[----:B------:R-:W-:Y:S02]  /*1a40*/  ULOP3.LUT UR4, UR15, 0x1, URZ, 0xc0, !UPT ;  /* 0x000000010f047892 */ /* 0x000fe4000f8ec0ff */
[----:B------:R-:W-:Y:S01]  /*1a50*/  ISETP.LT.U32.AND P1, PT, R132, 0x40, P1 ;  /* 0x000000408400780c */ /* 0x000fe20000f21070 */
[----:B------:R-:W-:Y:S01]  /*1a60*/  UMOV UR23, UR7 ;  /* 0x0000000700177c82 */ /* 0x000fe20008000000 */
[----:B------:R-:W-:Y:S02]  /*1a70*/  ULEA UR5, UR4, UR11, 0xe ;  /* 0x0000000b04057291 */ /* 0x000fe4000f8e70ff */
[----:B------:R-:W-:Y:S01]  /*1a80*/  USHF.L.U32 UR22, UR4, 0x6, URZ ;  /* 0x0000000604167899 */ /* 0x000fe200080006ff */
[----:B------:R-:W-:Y:S01]  /*1a90*/  ELECT P0, URZ, PT ;  /* 0x0000000000ff782f */ /* 0x000fe20003800000 */
[----:B------:R-:W-:-:S03]  /*1aa0*/  ULOP3.LUT UR16, UR15, 0x3, URZ, 0xc0, !UPT ;  /* 0x000000030f107892 */ /* 0x000fc6000f8ec0ff */
[----:B------:R-:W-:Y:S01]  /*1ab0*/  ISETP.LT.U32.AND P0, PT, R132, 0x80, P0 ;  /* 0x000000808400780c */ /* 0x000fe20000701070 */
[----:B------:R-:W-:-:S03]  /*1ac0*/  ULEA UR24, UR16, UR11, 0xe ;  /* 0x0000000b10187291 */ /* 0x000fc6000f8e70ff */
[----:B------:R-:W-:Y:S01]  /*1ad0*/  VOTEU.ANY UP0, P1 ;  /* 0x0000000000ff7886 */ /* 0x000fe20000800100 */
[----:B------:R-:W-:Y:S01]  /*1ae0*/  ULEA UR26, UR16, UR14, 0x6 ;  /* 0x0000000e101a7291 */ /* 0x000fe2000f8e30ff */
[----:B------:R2:W-:Y:S03]  /*1af0*/  @!P3 SYNCS.ARRIVE.TRANS64 RZ, [UR11+0x48000], R2 ;  /* 0x04800002ffffb9a7 */ /* 0x0005e6000800000b */
[----:B------:R-:W-:Y:S02]  /*1b00*/  @UP0 UIADD3 UR20, UPT, UPT, UR5, 0x30000, URZ ;  /* 0x0003000005140890 */ /* 0x000fe4000fffe0ff */
[----:B------:R-:W-:Y:S01]  /*1b10*/  @UP0 UIADD3 UR21, UPT, UPT, UR11, 0x48000, URZ ;  /* 0x000480000b150890 */ /* 0x000fe2000fffe0ff */
[----:B------:R-:W-:Y:S01]  /*1b20*/  VOTEU.ANY UP0, P1 ;  /* 0x0000000000ff7886 */ /* 0x000fe20000800100 */
[----:B------:R-:W-:Y:S06]  /*1b30*/  BAR.SYNC.DEFER_BLOCKING 0x0 ;  /* 0x0000000000007b1d */ /* 0x000fec0000010000 */
[----:B------:R-:W-:Y:S01]  /*1b40*/  VOTEU.ANY UP1, P0 ;  /* 0x0000000000ff7886 */ /* 0x000fe20000020100 */
[----:B------:R-:W-:-:S04]  /*1b50*/  VOTEU.ANY UP2, P0 ;  /* 0x0000000000ff7886 */ /* 0x000fc80000040100 */
[----:B------:R-:W-:Y:S01]  /*1b60*/  @UP1 UIADD3 UR25, UPT, UPT, UR11, 0x48000, URZ ;  /* 0x000480000b191890 */ /* 0x000fe2000fffe0ff */
[----:B------:R-:W-:Y:S01]  /*1b70*/  @UP1 UMOV UR27, URZ ;  /* 0x000000ff001b1c82 */ /* 0x000fe20008000000 */
[----:B------:R2:W-:Y:S01]  /*1b80*/  @UP0 UTMALDG.2D [UR20], [UR8] ;  /* 0x00000014080005b4 */ /* 0x0005e20008008000 */
[----:B------:R-:W-:Y:S01]  /*1b90*/  UISETP.NE.U32.AND UP0, UPT, UR15, URZ, UPT ;  /* 0x000000ff0f00728c */ /* 0x000fe2000bf05070 */
[----:B------:R3:W-:Y:S06]  /*1ba0*/  MEMBAR.ALL.CTA ;  /* 0x0000000000007992 */ /* 0x0007ec0000008000 */
[----:B---3--:R-:W3:Y:S02]  /*1bb0*/  FENCE.VIEW.ASYNC.S ;  /* 0x00000000000073c6 */ /* 0x008ee40000000000 */
[----:B---3--:R-:W-:Y:S06]  /*1bc0*/  BAR.SYNC.DEFER_BLOCKING 0x0 ;  /* 0x0000000000007b1d */ /* 0x008fec0000010000 */
[----:B------:R2:W-:Y:S02]  /*1bd0*/  @UP2 UTMALDG.2D [UR24], [UR34] ;  /* 0x00000018220025b4 */ /* 0x0005e40008008000 */
[----:B------:R-:W-:Y:S06]  /*1be0*/  BAR.SYNC.DEFER_BLOCKING 0x0 ;  /* 0x0000000000007b1d */ /* 0x000fec0000010000 */
[----:B------:R-:W3:Y:S02]  /*1bf0*/  SYNCS.PHASECHK.TRANS64.TRYWAIT P0, [UR11+0x48000], RZ ;  /* 0x048000ffff0075a7 */ /* 0x000ee4000800110b */
[----:B--23--:R-:W-:Y:S05]  /*1c00*/  @!P0 BRA `(.L_x_58) ;  /* 0x0000001400a08947 */ /* 0x00cfea0003800000 */
.L_x_74:
[----:B------:R-:W-:Y:S05]  /*1c10*/  BRA.U UP0, `(.L_x_59) ;  /* 0x0000000100cc7547 */ /* 0x000fea000b800000 */
[----:B------:R-:W-:Y:S02]  /*1c20*/  USHF.R.U32.HI UR18, URZ, 0x4, UR11 ;  /* 0x00000004ff127899 */ /* 0x000fe4000801160b */
[----:B------:R-:W-:Y:S02]  /*1c30*/  UIADD3 UR16, UPT, UPT, UR11, 0x30000, URZ ;  /* 0x000300000b107890 */ /* 0x000fe4000fffe0ff */
[----:B------:R-:W-:Y:S02]  /*1c40*/  USGXT.U32 UR18, UR18, 0xe ;  /* 0x0000000e1212789a */ /* 0x000fe40008000000 */
[----:B------:R-:W-:Y:S02]  /*1c50*/  USHF.R.U32.HI UR16, URZ, 0x4, UR16 ;  /* 0x00000004ff107899 */ /* 0x000fe40008011610 */
[----:B------:R-:W-:Y:S02]  /*1c60*/  UIADD3 UR26, UP0, UPT, UR18, 0x4000080, URZ ;  /* 0x04000080121a7890 */ /* 0x000fe4000ff1e0ff */
[----:B------:R-:W-:Y:S01]  /*1c70*/  USGXT.U32 UR16, UR16, 0xe ;  /* 0x0000000e1010789a */ /* 0x000fe20008000000 */
[----:B------:R-:W-:Y:S01]  /*1c80*/  UMOV UR5, URZ ;  /* 0x000000ff00057c82 */ /* 0x000fe20008000000 */
[----:B------:R-:W-:Y:S01]  /*1c90*/  UMOV UR4, URZ ;  /* 0x000000ff00047c82 */ /* 0x000fe20008000000 */
[----:B------:R-:W-:-:S02]  /*1ca0*/  UIADD3.X UR27, UPT, UPT, UR5, 0x40004040, URZ, UP0, !UPT ;  /* 0x40004040051b7890 */ /* 0x000fc400087fe4ff */
[----:B------:R-:W-:Y:S02]  /*1cb0*/  UIADD3 UR54, UP0, UPT, UR16, 0x2, URZ ;  /* 0x0000000210367890 */ /* 0x000fe4000ff1e0ff */
[----:B------:R-:W-:Y:S02]  /*1cc0*/  ULOP3.LUT UR18, UR18, 0x4000000, URZ, 0xfc, !UPT ;  /* 0x0400000012127892 */ /* 0x000fe4000f8efcff */
[----:B------:R-:W-:Y:S02]  /*1cd0*/  UIADD3.X UR55, UPT, UPT, UR4, 0x40004040, URZ, UP0, !UPT ;  /* 0x4000404004377890 */ /* 0x000fe400087fe4ff */
[----:B------:R-:W-:Y:S02]  /*1ce0*/  UIADD3.64 UR30, UPT, UPT, UR26, 0x80, URZ ;  /* 0x000000801a1e7897 */ /* 0x000fe4000fffe0ff */
[----:B------:R-:W-:Y:S02]  /*1cf0*/  UIADD3.64 UR4, UPT, UPT, UR54, 0x2, URZ ;  /* 0x0000000236047897 */ /* 0x000fe4000fffe0ff */
[----:B------:R-:W-:-:S02]  /*1d00*/  UIADD3.64 UR36, UPT, UPT, UR26, 0x100, URZ ;  /* 0x000001001a247897 */ /* 0x000fc4000fffe0ff */
[----:B------:R-:W-:Y:S02]  /*1d10*/  UIADD3.64 UR32, UPT, UPT, UR54, 0x4, URZ ;  /* 0x0000000436207897 */ /* 0x000fe4000fffe0ff */
[----:B------:R-:W-:Y:S02]  /*1d20*/  UIADD3.64 UR40, UPT, UPT, UR26, 0x180, URZ ;  /* 0x000001801a287897 */ /* 0x000fe4000fffe0ff */
[----:B------:R-:W-:Y:S02]  /*1d30*/  UIADD3.64 UR38, UPT, UPT, UR54, 0x3fe, URZ ;  /* 0x000003fe36267897 */ /* 0x000fe4000fffe0ff */
[----:B------:R-:W-:Y:S02]  /*1d40*/  UIADD3.64 UR44, UPT, UPT, UR26, 0x200, URZ ;  /* 0x000002001a2c7897 */ /* 0x000fe4000fffe0ff */
[----:B------:R-:W-:Y:S02]  /*1d50*/  UIADD3.64 UR42, UPT, UPT, UR54, 0x400, URZ ;  /* 0x00000400362a7897 */ /* 0x000fe4000fffe0ff */
[----:B------:R-:W-:-:S02]  /*1d60*/  UIADD3.64 UR48, UPT, UPT, UR26, 0x280, URZ ;  /* 0x000002801a307897 */ /* 0x000fc4000fffe0ff */
[----:B------:R-:W-:Y:S01]  /*1d70*/  UIADD3.64 UR46, UPT, UPT, UR54, 0x402, URZ ;  /* 0x00000402362e7897 */ /* 0x000fe2000fffe0ff */
[----:B------:R-:W-:Y:S01]  /*1d80*/  UMOV UR20, 0x0 ;  /* 0x0000000000147882 */ /* 0x000fe20000000000 */
[----:B------:R-:W-:Y:S01]  /*1d90*/  UMOV UR21, 0x8410490 ;  /* 0x0841049000157882 */ /* 0x000fe20000000000 */
[----:B------:R-:W-:Y:S01]  /*1da0*/  UIADD3.64 UR52, UPT, UPT, UR26, 0x300, URZ ;  /* 0x000003001a347897 */ /* 0x000fe2000fffe0ff */
[----:B------:R-:W-:Y:S01]  /*1db0*/  UMOV UR17, 0x40004040 ;  /* 0x4000404000117882 */ /* 0x000fe20000000000 */
[----:B------:R-:W-:Y:S01]  /*1dc0*/  UIADD3.64 UR50, UPT, UPT, UR54, 0x404, URZ ;  /* 0x0000040436327897 */ /* 0x000fe2000fffe0ff */
[----:B------:R-:W-:Y:S01]  /*1dd0*/  UMOV UR19, 0x40004040 ;  /* 0x4000404000137882 */ /* 0x000fe20000000000 */
[----:B------:R-:W-:Y:S01]  /*1de0*/  UMOV UR22, 0x0 ;  /* 0x0000000000167882 */ /* 0x000fe20000000000 */
[----:B------:R-:W-:Y:S01]  /*1df0*/  UMOV UR23, 0x8410490 ;  /* 0x0841049000177882 */ /* 0x000fe20000000000 */
[----:B------:R-:W-:Y:S01]  /*1e00*/  UMOV UR24, 0x0 ;  /* 0x0000000000187882 */ /* 0x000fe20000000000 */
[----:B------:R-:W-:Y:S01]  /*1e10*/  UMOV UR25, 0x8410490 ;  /* 0x0841049000197882 */ /* 0x000fe20000000000 */
[----:B------:R2:W-:Y:S01]  /*1e20*/  UTCHMMA gdesc[UR16], gdesc[UR18], tmem[UR10], tmem[UR20], idesc[UR21], !UPT ;  /* 0x00ff1412100075ea */ /* 0x0005e2000f80000a */
[----:B------:R-:W-:Y:S01]  /*1e30*/  UMOV UR28, 0x0 ;  /* 0x00000000001c7882 */ /* 0x000fe20000000000 */
[----:B------:R-:W-:Y:S01]  /*1e40*/  UMOV UR29, 0x8410490 ;  /* 0x08410490001d7882 */ /* 0x000fe20000000000 */
[----:B------:R2:W-:Y:S01]  /*1e50*/  UTCHMMA gdesc[UR54], gdesc[UR26], tmem[UR10], tmem[UR22], idesc[UR23], UPT ;  /* 0x00ff161a360075ea */ /* 0x0005e2000b80000a */
        /* <DEDUP_REMOVED lines=12> */
[----:B------:R2:W-:Y:S01]  /*1f20*/  UTCHMMA gdesc[UR46], gdesc[UR48], tmem[UR10], tmem[UR60], idesc[UR61], UPT ;  /* 0x00ff3c302e0075ea */ /* 0x0005e2000b80000a */
[----:B------:R2:W-:Y:S01]  /*1f30*/  UTCHMMA gdesc[UR50], gdesc[UR52], tmem[UR10], tmem[UR62], idesc[UR63], UPT ;  /* 0x00ff3e34320075ea */ /* 0x0005e2000b80000a */
[----:B------:R-:W-:Y:S01]  /*1f40*/  NOP ;  /* 0x0000000000007918 */ /* 0x000fe20000000000 */
.L_x_59:
[----:B------:R-:W-:Y:S01]  /*1f50*/  ELECT P0, URZ, PT ;  /* 0x0000000000ff782f */ /* 0x000fe20003800000 */
[----:B--2---:R-:W-:Y:S01]  /*1f60*/  UMOV UR4, UR6 ;  /* 0x0000000600047c82 */ /* 0x004fe20008000000 */
[----:B------:R-:W-:Y:S02]  /*1f70*/  UMOV UR5, URZ ;  /* 0x000000ff00057c82 */ /* 0x000fe40008000000 */
[----:B------:R-:W-:-:S13]  /*1f80*/  ISETP.LT.U32.AND P0, PT, R132, 0x20, P0 ;  /* 0x000000208400780c */ /* 0x000fda0000701070 */
[----:B------:R-:W-:Y:S01]  /*1f90*/  VOTEU.ANY UP0, P0 ;  /* 0x0000000000ff7886 */ /* 0x000fe20000000100 */
[----:B------:R-:W-:Y:S01]  /*1fa0*/  VOTEU.ANY UP1, P0 ;  /* 0x0000000000ff7886 */ /* 0x000fe20000020100 */
[----:B------:R-:W-:-:S03]  /*1fb0*/  ISETP.GE.U32.AND P0, PT, R12, 0x81, PT ;  /* 0x000000810c00780c */ /* 0x000fc60003f06070 */
[----:B------:R-:W-:Y:S02]  /*1fc0*/  @UP0 UMOV UR4, UR4 ;  /* 0x0000000400040c82 */ /* 0x000fe40008000000 */
[----:B------:R2:W-:Y:S01]  /*1fd0*/  @UP1 UTCBAR [UR4], URZ ;  /* 0x000000ff040013e9 */ /* 0x0005e200080000ff */
[----:B------:R-:W-:Y:S06]  /*1fe0*/  BAR.SYNC.DEFER_BLOCKING 0x0 ;  /* 0x0000000000007b1d */ /* 0x000fec0000010000 */
[----:B------:R-:W3:Y:S02]  /*1ff0*/  SYNCS.PHASECHK.TRANS64.TRYWAIT P1, [UR11+0x48020], RZ ;  /* 0x048020ffff0075a7 */ /* 0x000ee4000802110b */
[----:B--23--:R-:W-:Y:S05]  /*2000*/  @!P1 BRA `(.L_x_60) ;  /* 0x0000001000ac9947 */ /* 0x00cfea0003800000 */
.L_x_75:
[----:B------:R-:W-:Y:S01]  /*2010*/  IMAD.MOV.U32 R2, RZ, RZ, RZ ;  /* 0x000000ffff027224 */ /* 0x000fe200078e00ff */
[----:B------:R-:W-:Y:S06]  /*2020*/  @!P0 BRA `(.L_x_57) ;  /* 0x0000000400dc8947 */ /* 0x000fec0003800000 */
[----:B------:R-:W2:Y:S01]  /*2030*/  LDCU UR36, c[0x0][0x3a0] ;  /* 0x00007400ff2477ac */ /* 0x000ea20008000800 */
[----:B------:R-:W-:Y:S01]  /*2040*/  UMOV UR16, 0x1 ;  /* 0x0000000100107882 */ /* 0x000fe20000000000 */
[----:B------:R-:W-:-:S05]  /*2050*/  UMOV UR31, 0x80 ;  /* 0x00000080001f7882 */ /* 0x000fca0000000000 */
.L_x_64:
[----:B------:R-:W-:Y:S01]  /*2060*/  BAR.SYNC.DEFER_BLOCKING 0x0 ;  /* 0x0000000000007b1d */ /* 0x000fe20000010000 */
[----:B------:R-:W-:Y:S01]  /*2070*/  ULEA UR37, UR16, UR11, 0x3 ;  /* 0x0000000b10257291 */ /* 0x000fe2000f8e18ff */
[----:B------:R-:W-:Y:S01]  /*2080*/  @!P3 IMAD.MOV.U32 R3, RZ, RZ, 0x18000 ;  /* 0x00018000ff03b424 */ /* 0x000fe200078e00ff */
[----:B------:R-:W-:Y:S01]  /*2090*/  ELECT P1, URZ, PT ;  /* 0x0000000000ff782f */ /* 0x000fe20003820000 */
[----:B------:R-:W-:-:S03]  /*20a0*/  ULEA UR4, UR16, UR11, 0xf ;  /* 0x0000000b10047291 */ /* 0x000fc6000f8e78ff */
[----:B------:R-:W-:Y:S01]  /*20b0*/  ISETP.LT.U32.AND P1, PT, R132, 0x40, P1 ;  /* 0x000000408400780c */ /* 0x000fe20000f21070 */
[----:B------:R-:W-:Y:S02]  /*20c0*/  ULOP3.LUT UR5, UR15, 0x1, URZ, 0xc0, !UPT ;  /* 0x000000010f057892 */ /* 0x000fe4000f8ec0ff */
[----:B------:R-:W-:Y:S02]  /*20d0*/  UIADD3 UR17, UPT, UPT, UR4, 0x30000, URZ ;  /* 0x0003000004117890 */ /* 0x000fe4000fffe0ff */
[----:B------:R-:W-:Y:S02]  /*20e0*/  ULEA UR6, UR5, UR31, 0x6 ;  /* 0x0000001f05067291 */ /* 0x000fe4000f8e30ff */
[----:B------:R-:W-:Y:S01]  /*20f0*/  ULEA UR4, UR5, UR17, 0xe ;  /* 0x0000001105047291 */ /* 0x000fe2000f8e70ff */
[----:B------:R-:W-:Y:S01]  /*2100*/  ELECT P0, URZ, PT ;  /* 0x0000000000ff782f */ /* 0x000fe20003800000 */
[----:B------:R-:W-:-:S04]  /*2110*/  ULEA UR18, UR16, UR11, 0x10 ;  /* 0x0000000b10127291 */ /* 0x000fc8000f8e80ff */
[----:B------:R-:W-:Y:S01]  /*2120*/  VOTEU.ANY UP0, P1 ;  /* 0x0000000000ff7886 */ /* 0x000fe20000800100 */
[----:B------:R-:W-:Y:S01]  /*2130*/  ISETP.LT.U32.AND P0, PT, R132, 0x80, P0 ;  /* 0x000000808400780c */ /* 0x000fe20000701070 */
[----:B------:R-:W-:Y:S01]  /*2140*/  ULOP3.LUT UR30, UR15, 0x3, URZ, 0xc0, !UPT ;  /* 0x000000030f1e7892 */ /* 0x000fe2000f8ec0ff */
[----:B------:R3:W-:Y:S02]  /*2150*/  @!P3 SYNCS.ARRIVE.TRANS64 RZ, [UR37+0x48000], R3 ;  /* 0x04800003ffffb9a7 */ /* 0x0007e40008000025 */
[----:B------:R-:W-:Y:S01]  /*2160*/  @UP0 UIADD3 UR5, UPT, UPT, UR37, 0x48000, URZ ;  /* 0x0004800025050890 */ /* 0x000fe2000fffe0ff */
[----:B------:R-:W-:Y:S01]  /*2170*/  VOTEU.ANY UP0, P1 ;  /* 0x0000000000ff7886 */ /* 0x000fe20000800100 */
[----:B------:R-:W-:Y:S01]  /*2180*/  BAR.SYNC.DEFER_BLOCKING 0x0 ;  /* 0x0000000000007b1d */ /* 0x000fe20000010000 */
[----:B------:R-:W-:Y:S02]  /*2190*/  ULEA UR28, UR30, UR18, 0xe ;  /* 0x000000121e1c7291 */ /* 0x000fe4000f8e70ff */
[----:B------:R-:W-:Y:S01]  /*21a0*/  ULEA UR30, UR30, UR14, 0x6 ;  /* 0x0000000e1e1e7291 */ /* 0x000fe2000f8e30ff */
[----:B---3--:R-:W-:-:S03]  /*21b0*/  IMAD.U32 R3, R2, -0x80000000, RZ ;  /* 0x8000000002037824 */ /* 0x008fc600078e00ff */
[----:B------:R-:W-:-:S05]  /*21c0*/  VOTEU.ANY UP1, P0 ;  /* 0x0000000000ff7886 */ /* 0x000fca0000020100 */
[----:B------:R-:W-:Y:S01]  /*21d0*/  @UP1 UIADD3 UR29, UPT, UPT, UR37, 0x48000, URZ ;  /* 0x00048000251d1890 */ /* 0x000fe2000fffe0ff */
[----:B------:R-:W-:Y:S01]  /*21e0*/  VOTEU.ANY UP1, P0 ;  /* 0x0000000000ff7886 */ /* 0x000fe20000020100 */
[----:B------:R3:W-:Y:S01]  /*21f0*/  @UP0 UTMALDG.2D [UR4], [UR8] ;  /* 0x00000004080005b4 */ /* 0x0007e20008008000 */
[----:B------:R-:W-:Y:S01]  /*2200*/  UISETP.NE.U32.AND UP0, UPT, UR15, URZ, UPT ;  /* 0x000000ff0f00728c */ /* 0x000fe2000bf05070 */
[----:B------:R5:W-:Y:S06]  /*2210*/  MEMBAR.ALL.CTA ;  /* 0x0000000000007992 */ /* 0x000bec0000008000 */
[----:B-----5:R-:W5:Y:S02]  /*2220*/  FENCE.VIEW.ASYNC.S ;  /* 0x00000000000073c6 */ /* 0x020f640000000000 */
[----:B-----5:R-:W-:Y:S06]  /*2230*/  BAR.SYNC.DEFER_BLOCKING 0x0 ;  /* 0x0000000000007b1d */ /* 0x020fec0000010000 */
[----:B------:R3:W-:Y:S02]  /*2240*/  @UP1 UTMALDG.2D [UR28], [UR34] ;  /* 0x0000001c220015b4 */ /* 0x0007e40008008000 */
[----:B------:R-:W-:Y:S06]  /*2250*/  BAR.SYNC.DEFER_BLOCKING 0x0 ;  /* 0x0000000000007b1d */ /* 0x000fec0000010000 */
[----:B------:R-:W5:Y:S02]  /*2260*/  SYNCS.PHASECHK.TRANS64.TRYWAIT P0, [UR37+0x48000], R3 ;  /* 0x04800003ff0075a7 */ /* 0x000f640008001125 */
[----:B---3-5:R-:W-:Y:S05]  /*2270*/  @!P0 BRA `(.L_x_61) ;  /* 0x00000010001c8947 */ /* 0x028fea0003800000 */
.L_x_76:
[----:B------:R-:W-:Y:S05]  /*2280*/  BRA.U UP0, `(.L_x_62) ;  /* 0x0000000100f87547 */ /* 0x000fea000b800000 */
[----:B------:R-:W-:Y:S02]  /*2290*/  USHF.R.U32.HI UR17, URZ, 0x4, UR17 ;  /* 0x00000004ff117899 */ /* 0x000fe40008011611 */
[----:B------:R-:W-:Y:S02]  /*22a0*/  USHF.R.U32.HI UR6, URZ, 0x4, UR18 ;  /* 0x00000004ff067899 */ /* 0x000fe40008011612 */
[----:B------:R-:W-:Y:S02]  /*22b0*/  USGXT.U32 UR22, UR17, 0xe ;  /* 0x0000000e1116789a */ /* 0x000fe40008000000 */
[----:B------:R-:W-:Y:S02]  /*22c0*/  USGXT.U32 UR6, UR6, 0xe ;  /* 0x0000000e0606789a */ /* 0x000fe40008000000 */
[----:B------:R-:W-:Y:S02]  /*22d0*/  UIADD3 UR26, UP0, UPT, UR22, 0x2, URZ ;  /* 0x00000002161a7890 */ /* 0x000fe4000ff1e0ff */
[----:B------:R-:W-:Y:S01]  /*22e0*/  UIADD3 UR24, UP1, UPT, UR6, 0x4000080, URZ ;  /* 0x0400008006187890 */ /* 0x000fe2000ff3e0ff */
[----:B------:R-:W-:Y:S01]  /*22f0*/  UMOV UR4, URZ ;  /* 0x000000ff00047c82 */ /* 0x000fe20008000000 */
[----:B------:R-:W-:Y:S01]  /*2300*/  UMOV UR5, URZ ;  /* 0x000000ff00057c82 */ /* 0x000fe20008000000 */
[----:B------:R-:W-:-:S02]  /*2310*/  UIADD3.X UR27, UPT, UPT, UR4, 0x40004040, URZ, UP0, !UPT ;  /* 0x40004040041b7890 */ /* 0x000fc400087fe4ff */
[----:B------:R-:W-:Y:S02]  /*2320*/  UIADD3 UR50, UP3, UPT, UR26, 0x2, URZ ;  /* 0x000000021a327890 */ /* 0x000fe4000ff7e0ff */
[----:B------:R-:W-:Y:S02]  /*2330*/  UIADD3.X UR25, UPT, UPT, UR5, 0x40004040, URZ, UP1, !UPT ;  /* 0x4000404005197890 */ /* 0x000fe40008ffe4ff */
[----:B------:R-:W-:Y:S02]  /*2340*/  UIADD3 UR52, UP2, UPT, UR24, 0x80, URZ ;  /* 0x0000008018347890 */ /* 0x000fe4000ff5e0ff */
[----:B------:R-:W-:Y:S02]  /*2350*/  UIADD3 UR54, UP6, UPT, UR26, 0x4, URZ ;  /* 0x000000041a367890 */ /* 0x000fe4000ffde0ff */
[----:B------:R-:W-:Y:S02]  /*2360*/  UIADD3 UR56, UP5, UPT, UR24, 0x100, URZ ;  /* 0x0000010018387890 */ /* 0x000fe4000ffbe0ff */
[----:B------:R-:W-:-:S02]  /*2370*/  UIADD3 UR58, UP1, UPT, UR26, 0x3fe, URZ ;  /* 0x000003fe1a3a7890 */ /* 0x000fc4000ff3e0ff */
[----:B------:R-:W-:Y:S02]  /*2380*/  ULOP3.LUT UR4, UR6, 0x4000000, URZ, 0xfc, !UPT ;  /* 0x0400000006047892 */ /* 0x000fe4000f8efcff */
[----:B------:R-:W-:Y:S02]  /*2390*/  UIADD3 UR60, UP0, UPT, UR24, 0x180, URZ ;  /* 0x00000180183c7890 */ /* 0x000fe4000ff1e0ff */
[----:B------:R-:W-:Y:S02]  /*23a0*/  UIADD3.X UR51, UPT, UPT, UR27, URZ, URZ, UP3, !UPT ;  /* 0x000000ff1b337290 */ /* 0x000fe40009ffe4ff */
[----:B------:R-:W-:Y:S02]  /*23b0*/  UIADD3 UR62, UP4, UPT, UR26, 0x400, URZ ;  /* 0x000004001a3e7890 */ /* 0x000fe4000ff9e0ff */
[----:B------:R-:W-:Y:S02]  /*23c0*/  UIADD3 UR64, UP3, UPT, UR24, 0x200, URZ ;  /* 0x0000020018407890 */ /* 0x000fe4000ff7e0ff */
[----:B------:R-:W-:-:S02]  /*23d0*/  UIADD3.X UR53, UPT, UPT, UR25, URZ, URZ, UP2, !UPT ;  /* 0x000000ff19357290 */ /* 0x000fc400097fe4ff */
[----:B------:R-:W-:Y:S02]  /*23e0*/  UIADD3.X UR55, UPT, UPT, UR27, URZ, URZ, UP6, !UPT ;  /* 0x000000ff1b377290 */ /* 0x000fe4000b7fe4ff */
[----:B------:R-:W-:Y:S02]  /*23f0*/  UIADD3 UR66, UP2, UPT, UR26, 0x402, URZ ;  /* 0x000004021a427890 */ /* 0x000fe4000ff5e0ff */
[----:B------:R-:W-:Y:S02]  /*2400*/  UIADD3 UR68, UP6, UPT, UR24, 0x280, URZ ;  /* 0x0000028018447890 */ /* 0x000fe4000ffde0ff */
[----:B------:R-:W-:Y:S02]  /*2410*/  UIADD3.X UR57, UPT, UPT, UR25, URZ, URZ, UP5, !UPT ;  /* 0x000000ff19397290 */ /* 0x000fe4000affe4ff */
[----:B------:R-:W-:Y:S02]  /*2420*/  UIADD3.X UR59, UPT, UPT, UR27, URZ, URZ, UP1, !UPT ;  /* 0x000000ff1b3b7290 */ /* 0x000fe40008ffe4ff */
[----:B------:R-:W-:-:S02]  /*2430*/  UIADD3 UR28, UP5, UPT, UR26, 0x404, URZ ;  /* 0x000004041a1c7890 */ /* 0x000fc4000ffbe0ff */
[----:B------:R-:W-:Y:S02]  /*2440*/  UIADD3 UR32, UP1, UPT, UR24, 0x300, URZ ;  /* 0x0000030018207890 */ /* 0x000fe4000ff3e0ff */
[----:B------:R-:W-:Y:S02]  /*2450*/  UIADD3.X UR61, UPT, UPT, UR25, URZ, URZ, UP0, !UPT ;  /* 0x000000ff193d7290 */ /* 0x000fe400087fe4ff */
[----:B------:R-:W-:Y:S02]  /*2460*/  UIADD3.X UR63, UPT, UPT, UR27, URZ, URZ, UP4, !UPT ;  /* 0x000000ff1b3f7290 */ /* 0x000fe4000a7fe4ff */
[----:B------:R-:W-:Y:S02]  /*2470*/  UIADD3.X UR65, UPT, UPT, UR25, URZ, URZ, UP3, !UPT ;  /* 0x000000ff19417290 */ /* 0x000fe40009ffe4ff */
[----:B------:R-:W-:Y:S02]  /*2480*/  UIADD3.X UR67, UPT, UPT, UR27, URZ, URZ, UP2, !UPT ;  /* 0x000000ff1b437290 */ /* 0x000fe400097fe4ff */
[----:B------:R-:W-:Y:S01]  /*2490*/  UIADD3.X UR69, UPT, UPT, UR25, URZ, URZ, UP6, !UPT ;  /* 0x000000ff19457290 */ /* 0x000fe2000b7fe4ff */
[----:B------:R-:W-:Y:S01]  /*24a0*/  UMOV UR20, 0x0 ;  /* 0x0000000000147882 */ /* 0x000fe20000000000 */
[----:B------:R-:W-:Y:S01]  /*24b0*/  UMOV UR21, 0x8410490 ;  /* 0x0841049000157882 */ /* 0x000fe20000000000 */
[----:B------:R-:W-:Y:S01]  /*24c0*/  UMOV UR23, 0x40004040 ;  /* 0x4000404000177882 */ /* 0x000fe20000000000 */
[----:B------:R-:W-:Y:S01]  /*24d0*/  UMOV UR5, 0x40004040 ;  /* 0x4000404000057882 */ /* 0x000fe20000000000 */
[----:B------:R-:W-:Y:S01]  /*24e0*/  UIADD3.X UR29, UPT, UPT, UR27, URZ, URZ, UP5, !UPT ;  /* 0x000000ff1b1d7290 */ /* 0x000fe2000affe4ff */
[----:B------:R3:W-:Y:S01]  /*24f0*/  UTCHMMA gdesc[UR22], gdesc[UR4], tmem[UR10], tmem[UR20], idesc[UR21], UPT ;  /* 0x00ff1404160075ea */ /* 0x0007e2000b80000a */
[----:B------:R-:W-:Y:S01]  /*2500*/  UIADD3.X UR33, UPT, UPT, UR25, URZ, URZ, UP1, !UPT ;  /* 0x000000ff19217290 */ /* 0x000fe20008ffe4ff */
[----:B------:R-:W-:Y:S01]  /*2510*/  UMOV UR18, 0x0 ;  /* 0x0000000000127882 */ /* 0x000fe20000000000 */
[----:B------:R-:W-:Y:S01]  /*2520*/  UMOV UR19, 0x8410490 ;  /* 0x0841049000137882 */ /* 0x000fe20000000000 */
[----:B------:R-:W-:Y:S01]  /*2530*/  UMOV UR44, 0x0 ;  /* 0x00000000002c7882 */ /* 0x000fe20000000000 */
[----:B------:R-:W-:Y:S01]  /*2540*/  UMOV UR45, 0x8410490 ;  /* 0x08410490002d7882 */ /* 0x000fe20000000000 */
        /* <DEDUP_REMOVED lines=18> */
.L_x_62:
[----:B------:R-:W-:Y:S01]  /*2670*/  ELECT P0, URZ, PT ;  /* 0x0000000000ff782f */ /* 0x000fe20003800000 */
[----:B---3--:R-:W-:-:S03]  /*2680*/  UIADD3 UR4, UPT, UPT, UR37, 0x48020, URZ ;  /* 0x0004802025047890 */ /* 0x008fc6000fffe0ff */
[----:B------:R-:W-:Y:S01]  /*2690*/  ISETP.LT.U32.AND P0, PT, R132, 0x20, P0 ;  /* 0x000000208400780c */ /* 0x000fe20000701070 */
[----:B------:R-:W-:-:S12]  /*26a0*/  UMOV UR5, URZ ;  /* 0x000000ff00057c82 */ /* 0x000fd80008000000 */
[----:B------:R-:W-:Y:S01]  /*26b0*/  VOTEU.ANY UP0, P0 ;  /* 0x0000000000ff7886 */ /* 0x000fe20000000100 */
[----:B------:R-:W-:-:S04]  /*26c0*/  VOTEU.ANY UP1, P0 ;  /* 0x0000000000ff7886 */ /* 0x000fc80000020100 */
[----:B------:R-:W-:Y:S02]  /*26d0*/  @UP0 UMOV UR4, UR4 ;  /* 0x0000000400040c82 */ /* 0x000fe40008000000 */
[----:B------:R3:W-:Y:S01]  /*26e0*/  @UP1 UTCBAR [UR4], URZ ;  /* 0x000000ff040013e9 */ /* 0x0007e200080000ff */
[----:B------:R-:W-:Y:S06]  /*26f0*/  BAR.SYNC.DEFER_BLOCKING 0x0 ;  /* 0x0000000000007b1d */ /* 0x000fec0000010000 */
[----:B------:R-:W5:Y:S02]  /*2700*/  SYNCS.PHASECHK.TRANS64.TRYWAIT P0, [UR37+0x48020], R3 ;  /* 0x04802003ff0075a7 */ /* 0x000f640008001125 */
[----:B---3-5:R-:W-:Y:S05]  /*2710*/  @!P0 BRA `(.L_x_63) ;  /* 0x0000000c00008947 */ /* 0x028fea0003800000 */
.L_x_77:
[----:B------:R-:W-:Y:S02]  /*2720*/  UIADD3 UR16, UPT, UPT, UR16, 0x1, URZ ;  /* 0x0000000110107890 */ /* 0x000fe4000fffe0ff */
[----:B------:R-:W-:Y:S02]  /*2730*/  UIADD3 UR31, UPT, UPT, UR31, 0x80, URZ ;  /* 0x000000801f1f7890 */ /* 0x000fe4000fffe0ff */
[----:B------:R-:W-:-:S04]  /*2740*/  UISETP.NE.U32.AND UP0, UPT, UR16, 0x3, UPT ;  /* 0x000000031000788c */ /* 0x000fc8000bf05070 */
[----:B------:R-:W-:Y:S02]  /*2750*/  USEL UR16, UR16, URZ, UP0 ;  /* 0x000000ff10107287 */ /* 0x000fe40008000000 */
[----:B------:R-:W-:Y:S02]  /*2760*/  USEL UR4, URZ, 0x1, UP0 ;  /* 0x00000001ff047887 */ /* 0x000fe40008000000 */
[----:B--2---:R-:W-:-:S04]  /*2770*/  UISETP.GE.AND UP0, UPT, UR31, UR36, UPT ;  /* 0x000000241f00728c */ /* 0x004fc8000bf06270 */
[----:B------:R-:W-:-:S05]  /*2780*/  LOP3.LUT R2, R2, UR4, RZ, 0x3c, !PT ;  /* 0x0000000402027c12 */ /* 0x000fca000f8e3cff */
[----:B------:R-:W-:Y:S05]  /*2790*/  BRA.U !UP0, `(.L_x_64) ;  /* 0xfffffff908307547 */ /* 0x000fea000b83ffff */
.L_x_57:
[----:B---3-5:R-:W-:Y:S06]  /*27a0*/  BAR.SYNC.DEFER_BLOCKING 0x0 ;  /* 0x0000000000007b1d */ /* 0x028fec0000010000 */
[----:B------:R-:W-:Y:S04]  /*27b0*/  BSSY.RECONVERGENT B4, `(.L_x_65) ;  /* 0x0000004000047945 */ /* 0x000fe80003800200 */
[----:B------:R-:W-:Y:S05]  /*27c0*/  @P3 BRA `(.L_x_66) ;  /* 0x0000000000083947 */ /* 0x000fea0003800000 */
[----:B------:R-:W2:Y:S02]  /*27d0*/  SYNCS.CCTL.IV [UR11+0x48000] ;  /* 0x04800000ff0079b1 */ /* 0x000ea4000800000b */
[----:B--2---:R-:W2:Y:S02]  /*27e0*/  SYNCS.CCTL.IV [UR11+0x48020] ;  /* 0x04802000ff0079b1 */ /* 0x004ea4000800000b */
.L_x_66:
[----:B------:R-:W-:Y:S05]  /*27f0*/  BSYNC.RECONVERGENT B4 ;  /* 0x0000000000047941 */ /* 0x000fea0003800200 */
.L_x_65:
[----:B--2---:R-:W-:Y:S06]  /*2800*/  BAR.SYNC.DEFER_BLOCKING 0x0 ;  /* 0x0000000000007b1d */ /* 0x004fec0000010000 */
[----:B------:R-:W-:Y:S04]  /*2810*/  BSSY.RECONVERGENT B4, `(.L_x_67) ;  /* 0x0000004000047945 */ /* 0x000fe80003800200 */
[----:B------:R-:W-:Y:S05]  /*2820*/  @P3 BRA `(.L_x_68) ;  /* 0x0000000000083947 */ /* 0x000fea0003800000 */
[----:B------:R-:W2:Y:S02]  /*2830*/  SYNCS.CCTL.IV [UR11+0x48008] ;  /* 0x04800800ff0079b1 */ /* 0x000ea4000800000b */
[----:B--2---:R-:W2:Y:S02]  /*2840*/  SYNCS.CCTL.IV [UR11+0x48028] ;  /* 0x04802800ff0079b1 */ /* 0x004ea4000800000b */
.L_x_68:
[----:B------:R-:W-:Y:S05]  /*2850*/  BSYNC.RECONVERGENT B4 ;  /* 0x0000000000047941 */ /* 0x000fea0003800200 */
.L_x_67:
[----:B--2---:R-:W-:Y:S06]  /*2860*/  BAR.SYNC.DEFER_BLOCKING 0x0 ;  /* 0x0000000000007b1d */ /* 0x004fec0000010000 */
[----:B------:R-:W-:Y:S04]  /*2870*/  BSSY.RECONVERGENT B4, `(.L_x_69) ;  /* 0x0000004000047945 */ /* 0x000fe80003800200 */
[----:B------:R-:W-:Y:S05]  /*2880*/  @P3 BRA `(.L_x_70) ;  /* 0x0000000000083947 */ /* 0x000fea0003800000 */
[----:B------:R-:W2:Y:S02]  /*2890*/  SYNCS.CCTL.IV [UR11+0x48010] ;  /* 0x04801000ff0079b1 */ /* 0x000ea4000800000b */
[----:B--2---:R-:W2:Y:S02]  /*28a0*/  SYNCS.CCTL.IV [UR11+0x48030] ;  /* 0x04803000ff0079b1 */ /* 0x004ea4000800000b */
.L_x_70:
[----:B------:R-:W-:Y:S05]  /*28b0*/  BSYNC.RECONVERGENT B4 ;  /* 0x0000000000047941 */ /* 0x000fea0003800200 */
.L_x_69:
[----:B------:R-:W-:Y:S01]  /*28c0*/  ULOP3.LUT UR5, UR15, 0x3, URZ, 0xc0, !UPT ;  /* 0x000000030f057892 */ /* 0x000fe2000f8ec0ff */
[C---:B------:R-:W-:Y:S01]  /*28d0*/  IMAD.SHL.U32 R2, R0.reuse, 0x10, RZ ;  /* 0x0000001000027824 */ /* 0x040fe200078e00ff */
[----:B------:R-:W-:Y:S01]  /*28e0*/  USHF.L.U32 UR15, UR15, 0x5, URZ ;  /* 0x000000050f0f7899 */ /* 0x000fe200080006ff */
[C---:B------:R-:W-:Y:S01]  /*28f0*/  IMAD.SHL.U32 R3, R0.reuse, 0x100, RZ ;  /* 0x0000010000037824 */ /* 0x040fe200078e00ff */
[----:B------:R-:W-:Y:S01]  /*2900*/  ULEA UR4, UR5, UR10, 0x15 ;  /* 0x0000000a05047291 */ /* 0x000fe2000f8ea8ff */
[----:B------:R-:W-:Y:S01]  /*2910*/  IMAD.SHL.U32 R0, R0, 0x80, RZ ;  /* 0x0000008000007824 */ /* 0x000fe200078e00ff */
[----:B------:R-:W-:Y:S02]  /*2920*/  ULOP3.LUT UR15, UR15, 0x80, URZ, 0xc0, !UPT ;  /* 0x000000800f0f7892 */ /* 0x000fe4000f8ec0ff */
[----:B------:R-:W-:Y:S02]  /*2930*/  LOP3.LUT R3, R2, 0x8070, R3, 0xc8, !PT ;  /* 0x0000807002037812 */ /* 0x000fe400078ec803 */
[----:B------:R-:W-:Y:S01]  /*2940*/  ELECT P0, URZ, PT ;  /* 0x0000000000ff782f */ /* 0x000fe20003800000 */
[----:B------:R-:W-:Y:S01]  /*2950*/  UIADD3 UR4, UPT, UPT, UR4, UR15, URZ ;  /* 0x0000000f04047290 */ /* 0x000fe2000fffe0ff */
[----:B------:R-:W-:Y:S01]  /*2960*/  LOP3.LUT R0, R3, 0x3f80, R0, 0xf8, !PT ;  /* 0x00003f8003007812 */ /* 0x000fe200078ef800 */
[----:B------:R-:W-:Y:S01]  /*2970*/  UMOV UR6, UR7 ;  /* 0x0000000700067c82 */ /* 0x000fe20008000000 */
[----:B------:R-:W-:-:S02]  /*2980*/  ISETP.LT.U32.AND P0, PT, R132, 0x80, P0 ;  /* 0x000000808400780c */ /* 0x000fc40000701070 */
[C---:B------:R-:W-:Y:S02]  /*2990*/  LOP3.LUT R2, R0.reuse, 0x10, RZ, 0x3c, !PT ;  /* 0x0000001000027812 */ /* 0x040fe400078e3cff */
[----:B------:R-:W-:Y:S02]  /*29a0*/  LOP3.LUT R3, R0, 0x20, RZ, 0x3c, !PT ;  /* 0x0000002000037812 */ /* 0x000fe400078e3cff */
[----:B----4-:R-:W3:Y:S01]  /*29b0*/  LDTM.x128 R4, tmem[UR4] ;  /* 0x00000004000479ee */ /* 0x010ee200083c0000 */
[----:B------:R-:W-:Y:S01]  /*29c0*/  NOP ;  /* 0x0000000000007918 */ /* 0x000fe20000000000 */
[----:B------:R-:W-:Y:S02]  /*29d0*/  ULEA UR4, UR5, UR11, 0xe ;  /* 0x0000000b05047291 */ /* 0x000fe4000f8e70ff */
[----:B------:R-:W-:-:S03]  /*29e0*/  ULEA UR5, UR5, UR14, 0x6 ;  /* 0x0000000e05057291 */ /* 0x000fc6000f8e30ff */
[----:B---3--:R-:W-:Y:S01]  /*29f0*/  VOTEU.ANY UP1, P0 ;  /* 0x0000000000ff7886 */ /* 0x008fe20000020100 */
[----:B------:R-:W-:Y:S01]  /*2a00*/  VOTEU.ANY UP0, P0 ;  /* 0x0000000000ff7886 */ /* 0x000fe20000000100 */
[----:B------:R-:W-:Y:S02]  /*2a10*/  F2FP.BF16.F32.PACK_AB R4, R5, R4 ;  /* 0x000000040504723e */ /* 0x000fe400000010ff */
[----:B------:R-:W-:Y:S02]  /*2a20*/  F2FP.BF16.F32.PACK_AB R68, R69, R68 ;  /* 0x000000444544723e */ /* 0x000fe400000010ff */
[----:B------:R-:W-:Y:S02]  /*2a30*/  F2FP.BF16.F32.PACK_AB R5, R7, R6 ;  /* 0x000000060705723e */ /* 0x000fe400000010ff */
[----:B------:R-:W-:Y:S02]  /*2a40*/  F2FP.BF16.F32.PACK_AB R12, R13, R12 ;  /* 0x0000000c0d0c723e */ /* 0x000fe400000010ff */
[----:B------:R-:W-:-:S02]  /*2a50*/  F2FP.BF16.F32.PACK_AB R69, R71, R70 ;  /* 0x000000464745723e */ /* 0x000fc400000010ff */
[----:B------:R-:W-:Y:S02]  /*2a60*/  F2FP.BF16.F32.PACK_AB R76, R77, R76 ;  /* 0x0000004c4d4c723e */ /* 0x000fe400000010ff */
[----:B------:R-:W-:Y:S02]  /*2a70*/  F2FP.BF16.F32.PACK_AB R6, R9, R8 ;  /* 0x000000080906723e */ /* 0x000fe400000010ff */
[----:B------:R-:W-:Y:S02]  /*2a80*/  F2FP.BF16.F32.PACK_AB R7, R11, R10 ;  /* 0x0000000a0b07723e */ /* 0x000fe400000010ff */
[----:B------:R-:W-:Y:S02]  /*2a90*/  F2FP.BF16.F32.PACK_AB R13, R15, R14 ;  /* 0x0000000e0f0d723e */ /* 0x000fe400000010ff */
[----:B------:R-:W-:Y:S01]  /*2aa0*/  F2FP.BF16.F32.PACK_AB R20, R21, R20 ;  /* 0x000000141514723e */ /* 0x000fe200000010ff */
[----:B--2---:R2:W-:Y:S01]  /*2ab0*/  STS.128 [R0+UR11], R4 ;  /* 0x0000000400007988 */ /* 0x0045e20008000c0b */
[----:B------:R-:W-:-:S02]  /*2ac0*/  F2FP.BF16.F32.PACK_AB R70, R73, R72 ;  /* 0x000000484946723e */ /* 0x000fc400000010ff */
[----:B------:R-:W-:Y:S02]  /*2ad0*/  F2FP.BF16.F32.PACK_AB R71, R75, R74 ;  /* 0x0000004a4b47723e */ /* 0x000fe400000010ff */
[----:B------:R-:W-:Y:S02]  /*2ae0*/  F2FP.BF16.F32.PACK_AB R77, R79, R78 ;  /* 0x0000004e4f4d723e */ /* 0x000fe400000010ff */
[----:B------:R-:W-:Y:S01]  /*2af0*/  F2FP.BF16.F32.PACK_AB R84, R85, R84 ;  /* 0x000000545554723e */ /* 0x000fe200000010ff */
[----:B------:R3:W-:Y:S01]  /*2b00*/  STS.128 [R0+UR11+0x4000], R68 ;  /* 0x0040004400007988 */ /* 0x0007e20008000c0b */
[----:B------:R-:W-:Y:S02]  /*2b10*/  F2FP.BF16.F32.PACK_AB R14, R17, R16 ;  /* 0x00000010110e723e */ /* 0x000fe400000010ff */
[----:B------:R-:W-:Y:S02]  /*2b20*/  F2FP.BF16.F32.PACK_AB R15, R19, R18 ;  /* 0x00000012130f723e */ /* 0x000fe400000010ff */
[----:B------:R-:W-:-:S02]  /*2b30*/  F2FP.BF16.F32.PACK_AB R21, R23, R22 ;  /* 0x000000161715723e */ /* 0x000fc400000010ff */
[----:B------:R-:W-:Y:S01]  /*2b40*/  F2FP.BF16.F32.PACK_AB R28, R29, R28 ;  /* 0x0000001c1d1c723e */ /* 0x000fe200000010ff */
[----:B------:R4:W-:Y:S01]  /*2b50*/  STS.128 [R2+UR11], R12 ;  /* 0x0000000c02007988 */ /* 0x0009e20008000c0b */
[----:B------:R-:W-:Y:S02]  /*2b60*/  F2FP.BF16.F32.PACK_AB R78, R81, R80 ;  /* 0x00000050514e723e */ /* 0x000fe400000010ff */
[----:B------:R-:W-:Y:S02]  /*2b70*/  F2FP.BF16.F32.PACK_AB R79, R83, R82 ;  /* 0x00000052534f723e */ /* 0x000fe400000010ff */
[----:B------:R-:W-:Y:S02]  /*2b80*/  F2FP.BF16.F32.PACK_AB R85, R87, R86 ;  /* 0x000000565755723e */ /* 0x000fe400000010ff */
[----:B------:R-:W-:Y:S01]  /*2b90*/  F2FP.BF16.F32.PACK_AB R92, R93, R92 ;  /* 0x0000005c5d5c723e */ /* 0x000fe200000010ff */
[----:B------:R4:W-:Y:S01]  /*2ba0*/  STS.128 [R2+UR11+0x4000], R76 ;  /* 0x0040004c02007988 */ /* 0x0009e20008000c0b */
[----:B------:R-:W-:-:S02]  /*2bb0*/  F2FP.BF16.F32.PACK_AB R22, R25, R24 ;  /* 0x000000181916723e */ /* 0x000fc400000010ff */
[----:B------:R-:W-:Y:S02]  /*2bc0*/  F2FP.BF16.F32.PACK_AB R23, R27, R26 ;  /* 0x0000001a1b17723e */ /* 0x000fe400000010ff */
[----:B------:R-:W-:Y:S02]  /*2bd0*/  F2FP.BF16.F32.PACK_AB R29, R31, R30 ;  /* 0x0000001e1f1d723e */ /* 0x000fe400000010ff */
[----:B------:R-:W-:Y:S01]  /*2be0*/  F2FP.BF16.F32.PACK_AB R36, R37, R36 ;  /* 0x000000242524723e */ /* 0x000fe200000010ff */
[----:B------:R4:W-:Y:S01]  /*2bf0*/  STS.128 [R3+UR11], R20 ;  /* 0x0000001403007988 */ /* 0x0009e20008000c0b */
[----:B------:R-:W-:Y:S02]  /*2c00*/  F2FP.BF16.F32.PACK_AB R86, R89, R88 ;  /* 0x000000585956723e */ /* 0x000fe400000010ff */
[----:B------:R-:W-:Y:S02]  /*2c10*/  F2FP.BF16.F32.PACK_AB R87, R91, R90 ;  /* 0x0000005a5b57723e */ /* 0x000fe400000010ff */
[----:B------:R-:W-:-:S02]  /*2c20*/  F2FP.BF16.F32.PACK_AB R93, R95, R94 ;  /* 0x0000005e5f5d723e */ /* 0x000fc400000010ff */
[----:B------:R-:W-:Y:S01]  /*2c30*/  F2FP.BF16.F32.PACK_AB R100, R101, R100 ;  /* 0x000000646564723e */ /* 0x000fe200000010ff */
[----:B------:R4:W-:Y:S01]  /*2c40*/  STS.128 [R3+UR11+0x4000], R84 ;  /* 0x0040005403007988 */ /* 0x0009e20008000c0b */
        /* <DEDUP_REMOVED lines=8> */
[----:B------:R-:W-:Y:S02]  /*2cd0*/  LOP3.LUT R8, R0, 0x30, RZ, 0x3c, !PT ;  /* 0x0000003000087812 */ /* 0x000fe400078e3cff */
[----:B------:R-:W-:Y:S02]  /*2ce0*/  F2FP.BF16.F32.PACK_AB R38, R41, R40 ;  /* 0x000000282926723e */ /* 0x000fe400000010ff */
[----:B------:R-:W-:Y:S01]  /*2cf0*/  F2FP.BF16.F32.PACK_AB R39, R43, R42 ;  /* 0x0000002a2b27723e */ /* 0x000fe200000010ff */
[----:B------:R4:W-:Y:S01]  /*2d00*/  STS.128 [R8+UR11], R28 ;  /* 0x0000001c08007988 */ /* 0x0009e20008000c0b */
[----:B------:R-:W-:-:S02]  /*2d10*/  F2FP.BF16.F32.PACK_AB R45, R47, R46 ;  /* 0x0000002e2f2d723e */ /* 0x000fc400000010ff */
[----:B------:R-:W-:Y:S01]  /*2d20*/  F2FP.BF16.F32.PACK_AB R52, R53, R52 ;  /* 0x000000343534723e */ /* 0x000fe200000010ff */
[----:B------:R4:W-:Y:S01]  /*2d30*/  STS.128 [R8+UR11+0x4000], R92 ;  /* 0x0040005c08007988 */ /* 0x0009e20008000c0b */
[----:B------:R-:W-:Y:S02]  /*2d40*/  F2FP.BF16.F32.PACK_AB R102, R105, R104 ;  /* 0x000000686966723e */ /* 0x000fe400000010ff */
[----:B------:R-:W-:Y:S02]  /*2d50*/  F2FP.BF16.F32.PACK_AB R103, R107, R106 ;  /* 0x0000006a6b67723e */ /* 0x000fe400000010ff */
[----:B------:R-:W-:Y:S02]  /*2d60*/  F2FP.BF16.F32.PACK_AB R109, R111, R110 ;  /* 0x0000006e6f6d723e */ /* 0x000fe400000010ff */
[----:B------:R-:W-:Y:S02]  /*2d70*/  F2FP.BF16.F32.PACK_AB R116, R117, R116 ;  /* 0x000000747574723e */ /* 0x000fe400000010ff */
[----:B------:R-:W-:-:S02]  /*2d80*/  LOP3.LUT R9, R0, 0x40, RZ, 0x3c, !PT ;  /* 0x0000004000097812 */ /* 0x000fc400078e3cff */
[----:B------:R-:W-:Y:S02]  /*2d90*/  F2FP.BF16.F32.PACK_AB R46, R49, R48 ;  /* 0x00000030312e723e */ /* 0x000fe400000010ff */
[----:B------:R-:W-:Y:S01]  /*2da0*/  F2FP.BF16.F32.PACK_AB R47, R51, R50 ;  /* 0x00000032332f723e */ /* 0x000fe200000010ff */
[----:B------:R4:W-:Y:S01]  /*2db0*/  STS.128 [R9+UR11], R36 ;  /* 0x0000002409007988 */ /* 0x0009e20008000c0b */
[----:B------:R-:W-:Y:S02]  /*2dc0*/  F2FP.BF16.F32.PACK_AB R53, R55, R54 ;  /* 0x000000363735723e */ /* 0x000fe400000010ff */
[----:B------:R-:W-:Y:S01]  /*2dd0*/  F2FP.BF16.F32.PACK_AB R60, R61, R60 ;  /* 0x0000003c3d3c723e */ /* 0x000fe200000010ff */
[----:B------:R4:W-:Y:S01]  /*2de0*/  STS.128 [R9+UR11+0x4000], R100 ;  /* 0x0040006409007988 */ /* 0x0009e20008000c0b */
[----:B------:R-:W-:Y:S02]  /*2df0*/  F2FP.BF16.F32.PACK_AB R110, R113, R112 ;  /* 0x00000070716e723e */ /* 0x000fe400000010ff */
[----:B------:R-:W-:-:S02]  /*2e00*/  F2FP.BF16.F32.PACK_AB R111, R115, R114 ;  /* 0x00000072736f723e */ /* 0x000fc400000010ff */
        /* <DEDUP_REMOVED lines=11> */
[----:B--2---:R-:W-:Y:S02]  /*2ec0*/  LOP3.LUT R4, R0, 0x60, RZ, 0x3c, !PT ;  /* 0x0000006000047812 */ /* 0x004fe400078e3cff */
[----:B------:R-:W-:Y:S02]  /*2ed0*/  F2FP.BF16.F32.PACK_AB R62, R65, R64 ;  /* 0x00000040413e723e */ /* 0x000fe400000010ff */
[----:B------:R-:W-:Y:S01]  /*2ee0*/  F2FP.BF16.F32.PACK_AB R63, R67, R66 ;  /* 0x00000042433f723e */ /* 0x000fe200000010ff */
[----:B------:R4:W-:Y:S01]  /*2ef0*/  STS.128 [R4+UR11], R52 ;  /* 0x0000003404007988 */ /* 0x0009e20008000c0b */
[----:B------:R-:W-:-:S02]  /*2f00*/  F2FP.BF16.F32.PACK_AB R126, R129, R128 ;  /* 0x00000080817e723e */ /* 0x000fc400000010ff */
[----:B------:R-:W-:Y:S01]  /*2f10*/  F2FP.BF16.F32.PACK_AB R127, R131, R130 ;  /* 0x00000082837f723e */ /* 0x000fe200000010ff */
[----:B------:R4:W-:Y:S01]  /*2f20*/  STS.128 [R4+UR11+0x4000], R116 ;  /* 0x0040007404007988 */ /* 0x0009e20008000c0b */
[----:B---3--:R-:W-:-:S05]  /*2f30*/  LOP3.LUT R0, R0, 0x70, RZ, 0x3c, !PT ;  /* 0x0000007000007812 */ /* 0x008fca00078e3cff */
[----:B------:R4:W-:Y:S04]  /*2f40*/  STS.128 [R0+UR11], R60 ;  /* 0x0000003c00007988 */ /* 0x0009e80008000c0b */
[----:B------:R4:W-:Y:S01]  /*2f50*/  STS.128 [R0+UR11+0x4000], R124 ;  /* 0x0040007c00007988 */ /* 0x0009e20008000c0b */
[----:B------:R2:W-:Y:S06]  /*2f60*/  MEMBAR.ALL.CTA ;  /* 0x0000000000007992 */ /* 0x0005ec0000008000 */
[----:B--2---:R-:W2:Y:S02]  /*2f70*/  FENCE.VIEW.ASYNC.S ;  /* 0x00000000000073c6 */ /* 0x004ea40000000000 */
[----:B--2---:R-:W-:Y:S06]  /*2f80*/  BAR.SYNC.DEFER_BLOCKING 0x0 ;  /* 0x0000000000007b1d */ /* 0x004fec0000010000 */
[----:B------:R4:W-:Y:S01]  /*2f90*/  @UP1 UTMASTG.2D [UR4], [UR12] ;  /* 0x000000040c0013b5 */ /* 0x0009e20008008000 */
[----:B------:R0:W-:Y:S01]  /*2fa0*/  UTMACMDFLUSH ;  /* 0x00000000000079b7 */ /* 0x0001e20000000000 */
[----:B------:R-:W-:-:S04]  /*2fb0*/  DEPBAR.LE SB0, 0x0 ;  /* 0x000080000000791a */ /* 0x000fc80000000000 */
[----:B------:R-:W-:Y:S08]  /*2fc0*/  BAR.SYNC.DEFER_BLOCKING 0x0 ;  /* 0x0000000000007b1d */ /* 0x000ff00000010000 */
[----:B------:R-:W-:Y:S06]  /*2fd0*/  BAR.SYNC.DEFER_BLOCKING 0x0 ;  /* 0x0000000000007b1d */ /* 0x000fec0000010000 */
[----:B----4-:R-:W-:Y:S05]  /*2fe0*/  @P2 BRA `(.L_x_71) ;  /* 0x0000000000a02947 */ /* 0x010fea0003800000 */
[----:B------:R-:W2:Y:S01]  /*2ff0*/  S2UR UR5, SR_CgaCtaId ;  /* 0x00000000000579c3 */ /* 0x000ea20000008800 */
[----:B------:R-:W-:Y:S01]  /*3000*/  NOP ;  /* 0x0000000000007918 */ /* 0x000fe20000000000 */
[----:B------:R-:W-:Y:S01]  /*3010*/  UMOV UR4, 0x50 ;  /* 0x0000005000047882 */ /* 0x000fe20000000000 */
[----:B------:R-:W-:Y:S02]  /*3020*/  IMAD.U32 R0, RZ, RZ, UR10 ;  /* 0x0000000aff007e24 */ /* 0x000fe4000f8e00ff */
[----:B------:R-:W-:Y:S02]  /*3030*/  IMAD.MOV.U32 R3, RZ, RZ, 0xff ;  /* 0x000000ffff037424 */ /* 0x000fe400078e00ff */
[----:B------:R-:W-:Y:S01]  /*3040*/  IMAD.MOV.U32 R7, RZ, RZ, 0x1 ;  /* 0x00000001ff077424 */ /* 0x000fe200078e00ff */
[----:B------:R-:W-:-:S04]  /*3050*/  LOP3.LUT R0, R0, 0xffff, RZ, 0xc0, !PT ;  /* 0x0000ffff00007812 */ /* 0x000fc800078ec0ff */
[----:B------:R-:W-:-:S05]  /*3060*/  SHF.R.U32.HI R0, RZ, 0x5, R0 ;  /* 0x00000005ff007819 */ /* 0x000fca0000011600 */
[----:B------:R-:W-:Y:S01]  /*3070*/  VIADD R2, R0, 0x10 ;  /* 0x0000001000027836 */ /* 0x000fe20000000000 */
[----:B------:R-:W-:Y:S01]  /*3080*/  SHF.L.U32 R0, R3, R0, RZ ;  /* 0x0000000003007219 */ /* 0x000fe200000006ff */
[----:B--2---:R-:W-:-:S03]  /*3090*/  ULEA UR6, UR5, UR4, 0x18 ;  /* 0x0000000405067291 */ /* 0x004fc6000f8ec0ff */
[----:B------:R-:W-:-:S04]  /*30a0*/  SHF.L.U32 R3, R7, R2, RZ ;  /* 0x0000000207037219 */ /* 0x000fc800000006ff */
[----:B------:R-:W-:Y:S02]  /*30b0*/  LOP3.LUT R0, R3, R0, RZ, 0xfc, !PT ;  /* 0x0000000003007212 */ /* 0x000fe400078efcff */
[----:B------:R-:W2:Y:S02]  /*30c0*/  LDS R5, [UR6] ;  /* 0x00000006ff057984 */ /* 0x000ea40008000800 */
[C---:B------:R-:W-:Y:S02]  /*30d0*/  LOP3.LUT R2, R0.reuse, 0xffff, RZ, 0xc0, !PT ;  /* 0x0000ffff00027812 */ /* 0x040fe400078ec0ff */
[----:B--2---:R-:W-:-:S04]  /*30e0*/  LOP3.LUT R3, R0, 0xffff, R5, 0x80, !PT ;  /* 0x0000ffff00037812 */ /* 0x004fc800078e8005 */
[----:B------:R-:W-:-:S13]  /*30f0*/  ISETP.NE.AND P0, PT, R3, R2, PT ;  /* 0x000000020300720c */ /* 0x000fda0003f05270 */
[----:B------:R-:W-:Y:S05]  /*3100*/  @P0 BRA `(.L_x_72) ;  /* 0x0000000000500947 */ /* 0x000fea0003800000 */
[----:B------:R-:W-:Y:S02]  /*3110*/  SHF.R.U32.HI R5, RZ, 0x10, R5 ;  /* 0x00000010ff057819 */ /* 0x000fe40000011605 */
[----:B------:R-:W-:-:S04]  /*3120*/  SHF.R.U32.HI R2, RZ, 0x10, R0 ;  /* 0x00000010ff027819 */ /* 0x000fc80000011600 */
[----:B------:R-:W-:-:S04]  /*3130*/  LOP3.LUT R5, R5, R2, RZ, 0xc0, !PT ;  /* 0x0000000205057212 */ /* 0x000fc800078ec0ff */
[----:B------:R-:W-:-:S13]  /*3140*/  ISETP.NE.AND P0, PT, R5, R2, PT ;  /* 0x000000020500720c */ /* 0x000fda0003f05270 */
[----:B------:R-:W-:Y:S05]  /*3150*/  @P0 BRA `(.L_x_73) ;  /* 0x0000000000300947 */ /* 0x000fea0003800000 */
[----:B------:R-:W-:Y:S01]  /*3160*/  R2UR UR4, R0 ;  /* 0x00000000000472ca */ /* 0x000fe200000e0000 */
[----:B------:R-:W-:Y:S01]  /*3170*/  VOTEU.ANY UR5, UPT, PT ;  /* 0x0000000000057886 */ /* 0x000fe200038e0100 */
[----:B------:R-:W2:Y:S01]  /*3180*/  S2R R0, SR_LANEID ;  /* 0x0000000000007919 */ /* 0x000ea20000000000 */
[----:B------:R-:W-:-:S10]  /*3190*/  UFLO.U32 UR5, UR5 ;  /* 0x00000005000572bd */ /* 0x000fd400080e0000 */
[----:B------:R-:W-:-:S06]  /*31a0*/  ULOP3.LUT UR4, URZ, UR4, URZ, 0x33, !UPT ;  /* 0x00000004ff047292 */ /* 0x000fcc000f8e33ff */
[----:B------:R-:W-:-:S04]  /*31b0*/  IMAD.U32 R2, RZ, RZ, UR4 ;  /* 0x00000004ff027e24 */ /* 0x000fc8000f8e00ff */
[----:B------:R-:W3:Y:S02]  /*31c0*/  REDUX UR7, R2 ;  /* 0x00000000020773c4 */ /* 0x000ee40000000000 */
[----:B------:R4:W-:Y:S01]  /*31d0*/  UTCATOMSWS.AND URZ, UR4 ;  /* 0x0000000400ff79e3 */ /* 0x0009e20008000000 */
[----:B--2---:R-:W-:Y:S01]  /*31e0*/  ISETP.EQ.U32.AND P0, PT, R0, UR5, PT ;  /* 0x0000000500007c0c */ /* 0x004fe2000bf02070 */
[----:B---3--:R-:W-:-:S12]  /*31f0*/  IMAD.U32 R0, RZ, RZ, UR7 ;  /* 0x00000007ff007e24 */ /* 0x008fd8000f8e00ff */
[----:B------:R4:W-:Y:S01]  /*3200*/  @P0 ATOMS.AND RZ, [UR6], R0 ;  /* 0x00000000ffff098c */ /* 0x0009e2000a800006 */
[----:B------:R-:W-:Y:S05]  /*3210*/  BRA `(.L_x_71) ;  /* 0x0000000000147947 */ /* 0x000fea0003800000 */
.L_x_73:
[----:B------:R-:W-:-:S07]  /*3220*/  MOV R2, 0x3240 ;  /* 0x0000324000027802 */ /* 0x000fce0000000f00 */
[----:B-1----:R-:W-:Y:S05]  /*3230*/  CALL.REL.NOINC `($__internal_0_$__cuda_sm10x_tcgen05_guardrail_trap_col_being_dealloced_not_returned_by_alloc) ;  /* 0x0000000000447944 */ /* 0x002fea0003c00000 */
[----:B------:R-:W-:Y:S05]  /*3240*/  BRA `(.L_x_71) ;  /* 0x0000000000087947 */ /* 0x000fea0003800000 */
.L_x_72:
[----:B------:R-:W-:-:S07]  /*3250*/  MOV R2, 0x3270 ;  /* 0x0000327000027802 */ /* 0x000fce0000000f00 */
[----:B-1----:R-:W-:Y:S05]  /*3260*/  CALL.REL.NOINC `($__internal_2_$__cuda_sm10x_tcgen05_guardrail_trap_unallocated_columns_being_dealloced) ;  /* 0x0000000000507944 */ /* 0x002fea0003c00000 */
.L_x_71:
[----:B------:R-:W-:Y:S01]  /*3270*/  NOP ;  /* 0x0000000000007918 */ /* 0x000fe20000000000 */
[----:B----4-:R-:W-:Y:S05]  /*3280*/  EXIT ;  /* 0x000000000000794d */ /* 0x010fea0003800000 */
.L_x_58:
[----:B------:R-:W2:Y:S02]  /*3290*/  SYNCS.PHASECHK.TRANS64.TRYWAIT P0, [UR11+0x48000], RZ ;  /* 0x048000ffff0075a7 */ /* 0x000ea4000800110b */
[----:B--2---:R-:W-:Y:S05]  /*32a0*/  @!P0 BRA `(.L_x_58) ;  /* 0xfffffffc00f88947 */ /* 0x004fea000383ffff */
[----:B------:R-:W-:Y:S05]  /*32b0*/  BRA `(.L_x_74) ;  /* 0xffffffe800547947 */ /* 0x000fea000383ffff */
.L_x_60:
[----:B------:R-:W2:Y:S02]  /*32c0*/  SYNCS.PHASECHK.TRANS64.TRYWAIT P1, [UR11+0x48020], RZ ;  /* 0x048020ffff0075a7 */ /* 0x000ea4000802110b */
[----:B--2---:R-:W-:Y:S05]  /*32d0*/  @!P1 BRA `(.L_x_60) ;  /* 0xfffffffc00f89947 */ /* 0x004fea000383ffff */
[----:B------:R-:W-:Y:S05]  /*32e0*/  BRA `(.L_x_75) ;  /* 0xffffffec00487947 */ /* 0x000fea000383ffff */
.L_x_61:
[----:B------:R-:W3:Y:S02]  /*32f0*/  SYNCS.PHASECHK.TRANS64.TRYWAIT P0, [UR37+0x48000], R3 ;  /* 0x04800003ff0075a7 */ /* 0x000ee40008001125 */
[----:B---3--:R-:W-:Y:S05]  /*3300*/  @!P0 BRA `(.L_x_61) ;  /* 0xfffffffc00f88947 */ /* 0x008fea000383ffff */
[----:B------:R-:W-:Y:S05]  /*3310*/  BRA `(.L_x_76) ;  /* 0xffffffec00d87947 */ /* 0x000fea000383ffff */
.L_x_63:
[----:B------:R-:W3:Y:S02]  /*3320*/  SYNCS.PHASECHK.TRANS64.TRYWAIT P0, [UR37+0x48020], R3 ;  /* 0x04802003ff0075a7 */ /* 0x000ee40008001125 */
[----:B---3--:R-:W-:Y:S05]  /*3330*/  @!P0 BRA `(.L_x_63) ;  /* 0xfffffffc00f88947 */ /* 0x008fea000383ffff */
[----:B------:R-:W-:Y:S05]  /*3340*/  BRA `(.L_x_77) ;  /* 0xfffffff000f47947 */ /* 0x000fea000383ffff */
        .weak           $__internal_0_$__cuda_sm10x_tcgen05_guardrail_trap_col_being_dealloced_not_returned_by_alloc
        .type           $__internal_0_$__cuda_sm10x_tcgen05_guardrail_trap_col_being_dealloced_not_returned_by_alloc,@function
        .size           $__internal_0_$__cuda_sm10x_tcgen05_guardrail_trap_col_being_dealloced_not_returned_by_alloc,($__internal_1_$__cuda_sm10x_tcgen05_guardrail_trap_phase_invalid_during_alloc - $__internal_0_$__cuda_sm10x_tcgen05_guardrail_trap_col_being_dealloced_not_returned_by_alloc)
$__internal_0_$__cuda_sm10x_tcgen05_guardrail_trap_col_being_dealloced_not_returned_by_alloc:
[----:B------:R-:W-:Y:S05]  /*3350*/  BPT.TRAP 0x1 ;  /* 0x000000040000795c */ /* 0x000fea0000300000 */
[----:B------:R-:W-:-:S04]  /*3360*/  IMAD.MOV.U32 R3, RZ, RZ, 0x0 ;  /* 0x00000000ff037424 */ /* 0x000fc800078e00ff */
[----:B------:R-:W-:Y:S05]  /*3370*/  RET.REL.NODEC R2 `(gluon_tcgen05) ;  /* 0xffffffcc02207950 */ /* 0x000fea0003c3ffff */
        .weak           $__internal_1_$__cuda_sm10x_tcgen05_guardrail_trap_phase_invalid_during_alloc
        .type           $__internal_1_$__cuda_sm10x_tcgen05_guardrail_trap_phase_invalid_during_alloc,@function
        .size           $__internal_1_$__cuda_sm10x_tcgen05_guardrail_trap_phase_invalid_during_alloc,($__internal_2_$__cuda_sm10x_tcgen05_guardrail_trap_unallocated_columns_being_dealloced - $__internal_1_$__cuda_sm10x_tcgen05_guardrail_trap_phase_invalid_during_alloc)
$__internal_1_$__cuda_sm10x_tcgen05_guardrail_trap_phase_invalid_during_alloc:
[----:B------:R-:W-:Y:S05]  /*3380*/  BPT.TRAP 0x1 ;  /* 0x000000040000795c */ /* 0x000fea0000300000 */
[----:B------:R-:W-:-:S04]  /*3390*/  IMAD.MOV.U32 R3, RZ, RZ, 0x0 ;  /* 0x00000000ff037424 */ /* 0x000fc800078e00ff */
[----:B------:R-:W-:Y:S05]  /*33a0*/  RET.REL.NODEC R2 `(gluon_tcgen05) ;  /* 0xffffffcc02147950 */ /* 0x000fea0003c3ffff */
        .weak           $__internal_2_$__cuda_sm10x_tcgen05_guardrail_trap_unallocated_columns_being_dealloced
        .type           $__internal_2_$__cuda_sm10x_tcgen05_guardrail_trap_unallocated_columns_being_dealloced,@function
        .size           $__internal_2_$__cuda_sm10x_tcgen05_guardrail_trap_unallocated_columns_being_dealloced,(.L_x_81 - $__internal_2_$__cuda_sm10x_tcgen05_guardrail_trap_unallocated_columns_being_dealloced)
$__internal_2_$__cuda_sm10x_tcgen05_guardrail_trap_unallocated_columns_being_dealloced:
[----:B------:R-:W-:Y:S05]  /*33b0*/  BPT.TRAP 0x1 ;  /* 0x000000040000795c */ /* 0x000fea0000300000 */
[----:B------:R-:W-:-:S04]  /*33c0*/  IMAD.MOV.U32 R3, RZ, RZ, 0x0 ;  /* 0x00000000ff037424 */ /* 0x000fc800078e00ff */
[----:B------:R-:W-:Y:S05]  /*33d0*/  RET.REL.NODEC R2 `(gluon_tcgen05) ;  /* 0xffffffcc02087950 */ /* 0x000fea0003c3ffff */
.L_x_78:
[----:B------:R-:W-:-:S00]  /*33e0*/  BRA `(.L_x_78) ;  /* 0xfffffffc00fc7947 */ /* 0x000fc0000383ffff */
[----:B------:R-:W-:-:S00]  /*33f0*/  NOP ;  /* 0x0000000000007918 */ /* 0x000fc00000000000 */
        /* <DEDUP_REMOVED lines=8> */
.L_x_81:


//--------------------- .nv.shared.gluon_tcgen05  --------------------------
	.section	.nv.shared.gluon_tcgen05,"aw",@nobits
	.sectionflags	@""
	.align	16
	.zero		1024


//--------------------- .nv.shared.reserved.0     --------------------------
	.section	.nv.shared.reserved.0,"aw",@nobits
	.align	8
	.weak		__nv_reservedSMEM_offset_0_alias
	.size		__nv_reservedSMEM_offset_0_alias, 0, 64
	.other		__nv_reservedSMEM_offset_0_alias,@"STO_CUDA_RESERVED_SHARED STV_DEFAULT"
__nv_reservedSMEM_offset_0_alias:
	.zero		0
.nv.shared.reserved.0:
	.zero		64
	.weak		__nv_reservedSMEM_allocation_phase
	.type		__nv_reservedSMEM_allocation_phase,@object
	.size		__nv_reservedSMEM_allocation_phase,(.L_0 - __nv_reservedSMEM_allocation_phase)
__nv_reservedSMEM_allocation_phase:
	.zero		1
.L_0:
	.zero		7
	.weak		__nv_reservedSMEM_devtool_atexit_pc
	.type		__nv_reservedSMEM_devtool_atexit_pc,@object
	.size		__nv_reservedSMEM_devtool_atexit_pc,(__nv_reservedSMEM_allocation_mask - __nv_reservedSMEM_devtool_atexit_pc)
__nv_reservedSMEM_devtool_atexit_pc:
	.zero		8
	.weak		__nv_reservedSMEM_allocation_mask
	.type		__nv_reservedSMEM_allocation_mask,@object
	.size		__nv_reservedSMEM_allocation_mask,(.L_2 - __nv_reservedSMEM_allocation_mask)
__nv_reservedSMEM_allocation_mask:
	.zero		4
.L_2:


//--------------------- .nv.constant0.gluon_tcgen05 --------------------------
	.section	.nv.constant0.gluon_tcgen05,"a",@progbits
	.sectionflags	@""
	.align	4
.nv.constant0.gluon_tcgen05:
	.zero		976


//--------------------- SYMBOLS --------------------------

	.type		.nv.reservedSmem.offset0,@object
	.size		.nv.reservedSmem.offset0,0x4
	.type		.nv.reservedSmem.cap,@object
	.size		.nv.reservedSmem.cap,0x4
